	.headerflags	@"EF_CUDA_TEXMODE_UNIFIED EF_CUDA_64BIT_ADDRESS EF_CUDA_ACCELERATORS EF_CUDA_SM90 EF_CUDA_VIRTUAL_SM(EF_CUDA_SM90)"
	.elftype	@"ET_EXEC"


//--------------------- .nv.info                  --------------------------
	.section	.nv.info,"",@"SHT_CUDA_INFO"
	.align	4


	//----- nvinfo : EIATTR_REGCOUNT
	.align		4
        /*0000*/ 	.byte	0x04, 0x2f
        /*0002*/ 	.short	(.L_3 - .L_2)
	.align		4
.L_2:
        /*0004*/ 	.word	index@(triton_poi_fused_cat_38)
        /*0008*/ 	.word	0x00000040


	//----- nvinfo : EIATTR_MIN_STACK_SIZE
	.align		4
.L_3:
        /*000c*/ 	.byte	0x04, 0x12
        /*000e*/ 	.short	(.L_5 - .L_4)
	.align		4
.L_4:
        /*0010*/ 	.word	index@(triton_poi_fused_cat_38)
        /*0014*/ 	.word	0x00000000


	//----- nvinfo : EIATTR_FRAME_SIZE
	.align		4
.L_5:
        /*0018*/ 	.byte	0x04, 0x11
        /*001a*/ 	.short	(.L_7 - .L_6)
	.align		4
.L_6:
        /*001c*/ 	.word	index@(triton_poi_fused_cat_38)
        /*0020*/ 	.word	0x00000000


	//----- nvinfo : EIATTR_MIN_STACK_SIZE
	.align		4
.L_7:
        /*0024*/ 	.byte	0x04, 0x12
        /*0026*/ 	.short	(.L_9 - .L_8)
	.align		4
.L_8:
        /*0028*/ 	.word	index@(triton_poi_fused_cat_38)
        /*002c*/ 	.word	0x00000000
.L_9:


//--------------------- .nv.info.triton_poi_fused_cat_38 --------------------------
	.section	.nv.info.triton_poi_fused_cat_38,"",@"SHT_CUDA_INFO"
	.sectionflags	@""
	.align	4


	//----- nvinfo : EIATTR_CUDA_API_VERSION
	.align		4
        /*0000*/ 	.byte	0x04, 0x37
        /*0002*/ 	.short	(.L_11 - .L_10)
.L_10:
        /*0004*/ 	.word	0x0000007c


	//----- nvinfo : EIATTR_KPARAM_INFO
	.align		4
.L_11:
        /*0008*/ 	.byte	0x04, 0x17
        /*000a*/ 	.short	(.L_13 - .L_12)
.L_12:
        /*000c*/ 	.word	0x00000000
        /*0010*/ 	.short	0x000b
        /*0012*/ 	.short	0x0058
        /*0014*/ 	.byte	0x00, 0xf0, 0x11, 0x00


	//----- nvinfo : EIATTR_KPARAM_INFO
	.align		4
.L_13:
        /*0018*/ 	.byte	0x04, 0x17
        /*001a*/ 	.short	(.L_15 - .L_14)
.L_14:
        /*001c*/ 	.word	0x00000000
        /*0020*/ 	.short	0x000a
        /*0022*/ 	.short	0x0050
        /*0024*/ 	.byte	0x00, 0xf4, 0x21, 0x00


	//----- nvinfo : EIATTR_KPARAM_INFO
	.align		4
.L_15:
        /*0028*/ 	.byte	0x04, 0x17
        /*002a*/ 	.short	(.L_17 - .L_16)
.L_16:
        /*002c*/ 	.word	0x00000000
        /*0030*/ 	.short	0x0009
        /*0032*/ 	.short	0x0048
        /*0034*/ 	.byte	0x00, 0xf4, 0x21, 0x00


	//----- nvinfo : EIATTR_KPARAM_INFO
	.align		4
.L_17:
        /*0038*/ 	.byte	0x04, 0x17
        /*003a*/ 	.short	(.L_19 - .L_18)
.L_18:
        /*003c*/ 	.word	0x00000000
        /*0040*/ 	.short	0x0008
        /*0042*/ 	.short	0x0040
        /*0044*/ 	.byte	0x00, 0xf4, 0x21, 0x00


	//----- nvinfo : EIATTR_KPARAM_INFO
	.align		4
.L_19:
        /*0048*/ 	.byte	0x04, 0x17
        /*004a*/ 	.short	(.L_21 - .L_20)
.L_20:
        /*004c*/ 	.word	0x00000000
        /*0050*/ 	.short	0x0007
        /*0052*/ 	.short	0x0038
        /*0054*/ 	.byte	0x00, 0xf4, 0x21, 0x00


	//----- nvinfo : EIATTR_KPARAM_INFO
	.align		4
.L_21:
        /*0058*/ 	.byte	0x04, 0x17
        /*005a*/ 	.short	(.L_23 - .L_22)
.L_22:
        /*005c*/ 	.word	0x00000000
        /*0060*/ 	.short	0x0006
        /*0062*/ 	.short	0x0030
        /*0064*/ 	.byte	0x00, 0xf4, 0x21, 0x00


	//----- nvinfo : EIATTR_KPARAM_INFO
	.align		4
.L_23:
        /*0068*/ 	.byte	0x04, 0x17
        /*006a*/ 	.short	(.L_25 - .L_24)
.L_24:
        /*006c*/ 	.word	0x00000000
        /*0070*/ 	.short	0x0005
        /*0072*/ 	.short	0x0028
        /*0074*/ 	.byte	0x00, 0xf4, 0x21, 0x00


	//----- nvinfo : EIATTR_KPARAM_INFO
	.align		4
.L_25:
        /*0078*/ 	.byte	0x04, 0x17
        /*007a*/ 	.short	(.L_27 - .L_26)
.L_26:
        /*007c*/ 	.word	0x00000000
        /*0080*/ 	.short	0x0004
        /*0082*/ 	.short	0x0020
        /*0084*/ 	.byte	0x00, 0xf4, 0x21, 0x00


	//----- nvinfo : EIATTR_KPARAM_INFO
	.align		4
.L_27:
        /*0088*/ 	.byte	0x04, 0x17
        /*008a*/ 	.short	(.L_29 - .L_28)
.L_28:
        /*008c*/ 	.word	0x00000000
        /*0090*/ 	.short	0x0003
        /*0092*/ 	.short	0x0018
        /*0094*/ 	.byte	0x00, 0xf4, 0x21, 0x00


	//----- nvinfo : EIATTR_KPARAM_INFO
	.align		4
.L_29:
        /*0098*/ 	.byte	0x04, 0x17
        /*009a*/ 	.short	(.L_31 - .L_30)
.L_30:
        /*009c*/ 	.word	0x00000000
        /*00a0*/ 	.short	0x0002
        /*00a2*/ 	.short	0x0010
        /*00a4*/ 	.byte	0x00, 0xf4, 0x21, 0x00


	//----- nvinfo : EIATTR_KPARAM_INFO
	.align		4
.L_31:
        /*00a8*/ 	.byte	0x04, 0x17
        /*00aa*/ 	.short	(.L_33 - .L_32)
.L_32:
        /*00ac*/ 	.word	0x00000000
        /*00b0*/ 	.short	0x0001
        /*00b2*/ 	.short	0x0008
        /*00b4*/ 	.byte	0x00, 0xf4, 0x21, 0x00


	//----- nvinfo : EIATTR_KPARAM_INFO
	.align		4
.L_33:
        /*00b8*/ 	.byte	0x04, 0x17
        /*00ba*/ 	.short	(.L_35 - .L_34)
.L_34:
        /*00bc*/ 	.word	0x00000000
        /*00c0*/ 	.short	0x0000
        /*00c2*/ 	.short	0x0000
        /*00c4*/ 	.byte	0x00, 0xf4, 0x21, 0x00


	//----- nvinfo : EIATTR_SPARSE_MMA_MASK
	.align		4
.L_35:
        /*00c8*/ 	.byte	0x03, 0x50
        /*00ca*/ 	.short	0x0000


	//----- nvinfo : EIATTR_MAXREG_COUNT
	.align		4
        /*00cc*/ 	.byte	0x03, 0x1b
        /*00ce*/ 	.short	0x00ff


	//----- nvinfo : EIATTR_EXIT_INSTR_OFFSETS
	.align		4
        /*00d0*/ 	.byte	0x04, 0x1c
        /*00d2*/ 	.short	(.L_37 - .L_36)


	//   ....[0]....
.L_36:
        /*00d4*/ 	.word	0x000021f0


	//----- nvinfo : EIATTR_REQNTID
	.align		4
.L_37:
        /*00d8*/ 	.byte	0x04, 0x10
        /*00da*/ 	.short	(.L_39 - .L_38)
.L_38:
        /*00dc*/ 	.word	0x00000080
        /*00e0*/ 	.word	0x00000001
        /*00e4*/ 	.word	0x00000001


	//----- nvinfo : EIATTR_CBANK_PARAM_SIZE
	.align		4
.L_39:
        /*00e8*/ 	.byte	0x03, 0x19
        /*00ea*/ 	.short	0x005c


	//----- nvinfo : EIATTR_PARAM_CBANK
	.align		4
        /*00ec*/ 	.byte	0x04, 0x0a
        /*00ee*/ 	.short	(.L_41 - .L_40)
	.align		4
.L_40:
        /*00f0*/ 	.word	index@(.nv.constant0.triton_poi_fused_cat_38)
        /*00f4*/ 	.short	0x0210
        /*00f6*/ 	.short	0x005c


	//----- nvinfo : EIATTR_SW_WAR
	.align		4
.L_41:
        /*00f8*/ 	.byte	0x04, 0x36
        /*00fa*/ 	.short	(.L_43 - .L_42)
.L_42:
        /*00fc*/ 	.word	0x00000008
.L_43:


//--------------------- .nv.callgraph             --------------------------
	.section	.nv.callgraph,"",@"SHT_CUDA_CALLGRAPH"
	.align	4
	.sectionentsize	8
	.align		4
        /*0000*/ 	.word	0x00000000
	.align		4
        /*0004*/ 	.word	0xffffffff
	.align		4
        /*0008*/ 	.word	0x00000000
	.align		4
        /*000c*/ 	.word	0xfffffffe
	.align		4
        /*0010*/ 	.word	0x00000000
	.align		4
        /*0014*/ 	.word	0xfffffffd
	.align		4
        /*0018*/ 	.word	0x00000000
	.align		4
        /*001c*/ 	.word	0xfffffffc


//--------------------- .nv.constant4             --------------------------
	.section	.nv.constant4,"a",@progbits
	.align	8
	.align		8
.nv.constant4:
        /*0000*/ 	.dword	_$_str
	.align		8
        /*0008*/ 	.dword	_$_str_$_2


//--------------------- .text.triton_poi_fused_cat_38 --------------------------
	.section	.text.triton_poi_fused_cat_38,"ax",@progbits
	.align	128
        .global         triton_poi_fused_cat_38
        .type           triton_poi_fused_cat_38,@function
        .size           triton_poi_fused_cat_38,(.L_x_1 - triton_poi_fused_cat_38)
        .other          triton_poi_fused_cat_38,@"STO_CUDA_ENTRY STV_DEFAULT"
triton_poi_fused_cat_38:
.text.triton_poi_fused_cat_38:
[----:B------:R-:W-:Y:S01]  /*0000*/  LDC R1, c[0x0][0x28] ;  /* 0x00000a00ff017b82 */ /* 0x000fe20000000800 */
[----:B------:R-:W1:Y:S07]  /*0010*/  S2R R0, SR_TID.X ;  /* 0x0000000000007919 */ /* 0x000e6e0000002100 */
[----:B------:R-:W2:Y:S01]  /*0020*/  LDC.64 R6, c[0x0][0x230] ;  /* 0x00008c00ff067b82 */ /* 0x000ea20000000a00 */
[----:B------:R-:W-:Y:S01]  /*0030*/  CS2R R28, SRZ ;  /* 0x00000000001c7805 */ /* 0x000fe2000001ff00 */
[----:B------:R-:W-:Y:S01]  /*0040*/  ULDC.64 UR4, c[0x0][0x208] ;  /* 0x0000820000047ab9 */ /* 0x000fe20000000a00 */
[----:B------:R-:W3:Y:S01]  /*0050*/  S2R R3, SR_CTAID.X ;  /* 0x0000000000037919 */ /* 0x000ee20000002500 */
[----:B------:R-:W-:-:S02]  /*0060*/  CS2R R20, SRZ ;  /* 0x0000000000147805 */ /* 0x000fc4000001ff00 */
[----:B------:R-:W-:Y:S02]  /*0070*/  CS2R R22, SRZ ;  /* 0x0000000000167805 */ /* 0x000fe4000001ff00 */
[----:B------:R-:W-:Y:S01]  /*0080*/  CS2R R10, SRZ ;  /* 0x00000000000a7805 */ /* 0x000fe2000001ff00 */
[----:B------:R-:W4:Y:S01]  /*0090*/  LDC.64 R54, c[0x0][0x248] ;  /* 0x00009200ff367b82 */ /* 0x000f220000000a00 */
[----:B------:R-:W-:Y:S02]  /*00a0*/  CS2R R24, SRZ ;  /* 0x0000000000187805 */ /* 0x000fe4000001ff00 */
[----:B------:R-:W-:Y:S02]  /*00b0*/  CS2R R26, SRZ ;  /* 0x00000000001a7805 */ /* 0x000fe4000001ff00 */
[----:B------:R-:W-:Y:S02]  /*00c0*/  CS2R R12, SRZ ;  /* 0x00000000000c7805 */ /* 0x000fe4000001ff00 */
[----:B------:R-:W-:Y:S01]  /*00d0*/  CS2R R14, SRZ ;  /* 0x00000000000e7805 */ /* 0x000fe2000001ff00 */
[----:B------:R-:W-:Y:S01]  /*00e0*/  ULDC.64 UR6, c[0x0][0x238] ;  /* 0x00008e0000067ab9 */ /* 0x000fe20000000a00 */
[----:B------:R-:W5:Y:S08]  /*00f0*/  LDC.64 R40, c[0x0][0x258] ;  /* 0x00009600ff287b82 */ /* 0x000f700000000a00 */
[----:B------:R-:W2:Y:S01]  /*0100*/  LDC.64 R38, c[0x0][0x240] ;  /* 0x00009000ff267b82 */ /* 0x000ea20000000a00 */
[----:B------:R-:W-:Y:S01]  /*0110*/  CS2R R48, SRZ ;  /* 0x0000000000307805 */ /* 0x000fe2000001ff00 */
[----:B------:R-:W-:Y:S01]  /*0120*/  ULDC.64 UR10, c[0x0][0x228] ;  /* 0x00008a00000a7ab9 */ /* 0x000fe20000000a00 */
[----:B------:R-:W-:Y:S01]  /*0130*/  ULDC.64 UR8, c[0x0][0x220] ;  /* 0x0000880000087ab9 */ /* 0x000fe20000000a00 */
[----:B-1----:R-:W-:-:S04]  /*0140*/  IMAD.SHL.U32 R0, R0, 0x4, RZ ;  /* 0x0000000400007824 */ /* 0x002fc800078e00ff */
[----:B------:R-:W1:Y:S01]  /*0150*/  LDC.64 R42, c[0x0][0x250] ;  /* 0x00009400ff2a7b82 */ /* 0x000e620000000a00 */
[----:B---3--:R-:W-:Y:S02]  /*0160*/  SHF.R.S32.HI R5, RZ, 0x15, R3 ;  /* 0x00000015ff057819 */ /* 0x008fe40000011403 */
[----:B------:R-:W-:Y:S02]  /*0170*/  LOP3.LUT R0, R0, 0x1fc, RZ, 0xc0, !PT ;  /* 0x000001fc00007812 */ /* 0x000fe400078ec0ff */
[----:B------:R-:W-:-:S03]  /*0180*/  SGXT R5, R5, 0x1 ;  /* 0x000000010505781a */ /* 0x000fc60000000200 */
[----:B------:R-:W-:-:S05]  /*0190*/  IMAD R4, R3, 0x400, R0 ;  /* 0x0000040003047824 */ /* 0x000fca00078e0200 */
[-C--:B------:R-:W-:Y:S02]  /*01a0*/  LEA.HI R0, R5, R4.reuse, RZ, 0xa ;  /* 0x0000000405007211 */ /* 0x080fe400078f50ff */
[----:B------:R-:W-:Y:S02]  /*01b0*/  SHF.R.S32.HI R3, RZ, 0x1f, R4 ;  /* 0x0000001fff037819 */ /* 0x000fe40000011404 */
[----:B------:R-:W-:Y:S02]  /*01c0*/  SHF.R.S32.HI R0, RZ, 0xa, R0 ;  /* 0x0000000aff007819 */ /* 0x000fe40000011400 */
[----:B------:R-:W-:-:S03]  /*01d0*/  LEA.HI R8, R3, R4, RZ, 0x5 ;  /* 0x0000000403087211 */ /* 0x000fc600078f28ff */
[----:B------:R-:W-:Y:S01]  /*01e0*/  IMAD.HI R2, R0, 0x38e38e39, RZ ;  /* 0x38e38e3900027827 */ /* 0x000fe200078e02ff */
[----:B------:R-:W-:-:S04]  /*01f0*/  SHF.R.S32.HI R9, RZ, 0x5, R8 ;  /* 0x00000005ff097819 */ /* 0x000fc80000011408 */
[----:B------:R-:W-:-:S04]  /*0200*/  SHF.R.U32.HI R3, RZ, 0x1f, R2 ;  /* 0x0000001fff037819 */ /* 0x000fc80000011602 */
[----:B------:R-:W-:Y:S02]  /*0210*/  LEA.HI.SX32 R3, R2, R3, 0x19 ;  /* 0x0000000302037211 */ /* 0x000fe400078fcaff */
[----:B------:R-:W-:-:S03]  /*0220*/  LEA.HI R2, R9, R9, RZ, 0x5 ;  /* 0x0000000909027211 */ /* 0x000fc600078f28ff */
[----:B------:R-:W-:Y:S01]  /*0230*/  IMAD R19, R3, -0x240, R0 ;  /* 0xfffffdc003137824 */ /* 0x000fe200078e0200 */
[----:B------:R-:W-:-:S04]  /*0240*/  LOP3.LUT R2, R2, 0xffffffe0, RZ, 0xc0, !PT ;  /* 0xffffffe002027812 */ /* 0x000fc800078ec0ff */
[----:B------:R-:W-:Y:S01]  /*0250*/  ISETP.GT.AND P3, PT, R19, 0x13f, PT ;  /* 0x0000013f1300780c */ /* 0x000fe20003f64270 */
[----:B------:R-:W-:Y:S01]  /*0260*/  IMAD.IADD R3, R9, 0x1, -R2 ;  /* 0x0000000109037824 */ /* 0x000fe200078e0a02 */
[----:B------:R-:W-:-:S03]  /*0270*/  LOP3.LUT R9, R8, 0xffffffe0, RZ, 0xc0, !PT ;  /* 0xffffffe008097812 */ /* 0x000fc600078ec0ff */
[----:B--2---:R-:W-:-:S04]  /*0280*/  IMAD.WIDE R2, R3, 0x8, R6 ;  /* 0x0000000803027825 */ /* 0x004fc800078e0206 */
[----:B------:R-:W-:-:S04]  /*0290*/  IMAD.IADD R9, R4, 0x1, -R9 ;  /* 0x0000000104097824 */ /* 0x000fc800078e0a09 */
[----:B------:R2:W3:Y:S01]  /*02a0*/  @P3 LDG.E.EL.64 R28, desc[UR4][R2.64] ;  /* 0x00000004021c3981 */ /* 0x0004e2000c2e1b00 */
[----:B------:R-:W-:-:S05]  /*02b0*/  IMAD.WIDE R34, R9, 0x8, R6 ;  /* 0x0000000809227825 */ /* 0x000fca00078e0206 */
[----:B------:R-:W3:Y:S01]  /*02c0*/  @P3 LDG.E.EL.128 R20, desc[UR4][R34.64] ;  /* 0x0000000422143981 */ /* 0x000ee2000c2e1d00 */
[----:B------:R-:W-:-:S05]  /*02d0*/  VIADD R0, R4, 0x2 ;  /* 0x0000000204007836 */ /* 0x000fca0000000000 */
[----:B------:R-:W-:-:S04]  /*02e0*/  LEA.HI R8, R5, R0, RZ, 0x5 ;  /* 0x0000000005087211 */ /* 0x000fc800078f28ff */
[----:B------:R-:W-:-:S05]  /*02f0*/  LOP3.LUT R9, R8, 0xffffffe0, RZ, 0xc0, !PT ;  /* 0xffffffe008097812 */ /* 0x000fca00078ec0ff */
[----:B------:R-:W-:Y:S01]  /*0300*/  IMAD.IADD R33, R0, 0x1, -R9 ;  /* 0x0000000100217824 */ /* 0x000fe200078e0a09 */
[----:B------:R-:W-:-:S03]  /*0310*/  CS2R R8, SRZ ;  /* 0x0000000000087805 */ /* 0x000fc6000001ff00 */
[----:B------:R-:W-:-:S05]  /*0320*/  IMAD.WIDE R32, R33, 0x8, R6 ;  /* 0x0000000821207825 */ /* 0x000fca00078e0206 */
[----:B------:R-:W3:Y:S01]  /*0330*/  @P3 LDG.E.EL.128 R8, desc[UR4][R32.64] ;  /* 0x0000000420083981 */ /* 0x000ee2000c2e1d00 */
[----:B------:R-:W-:-:S05]  /*0340*/  VIADD R50, R4, 0x200 ;  /* 0x0000020004327836 */ /* 0x000fca0000000000 */
[CC--:B------:R-:W-:Y:S02]  /*0350*/  LEA.HI R0, R5.reuse, R50.reuse, RZ, 0xa ;  /* 0x0000003205007211 */ /* 0x0c0fe400078f50ff */
[----:B------:R-:W-:Y:S02]  /*0360*/  LEA.HI R5, R5, R50, RZ, 0x5 ;  /* 0x0000003205057211 */ /* 0x000fe400078f28ff */
[----:B------:R-:W-:Y:S02]  /*0370*/  SHF.R.S32.HI R0, RZ, 0xa, R0 ;  /* 0x0000000aff007819 */ /* 0x000fe40000011400 */
[----:B------:R-:W-:-:S03]  /*0380*/  SHF.R.S32.HI R5, RZ, 0x5, R5 ;  /* 0x00000005ff057819 */ /* 0x000fc60000011405 */
[----:B--2---:R-:W-:-:S05]  /*0390*/  IMAD.HI R2, R0, 0x38e38e39, RZ ;  /* 0x38e38e3900027827 */ /* 0x004fca00078e02ff */
[----:B------:R-:W-:-:S04]  /*03a0*/  SHF.R.U32.HI R3, RZ, 0x1f, R2 ;  /* 0x0000001fff037819 */ /* 0x000fc80000011602 */
[----:B------:R-:W-:Y:S02]  /*03b0*/  LEA.HI.SX32 R3, R2, R3, 0x19 ;  /* 0x0000000302037211 */ /* 0x000fe400078fcaff */
[----:B------:R-:W-:-:S03]  /*03c0*/  LEA.HI R2, R5, R5, RZ, 0x5 ;  /* 0x0000000505027211 */ /* 0x000fc600078f28ff */
[----:B------:R-:W-:Y:S01]  /*03d0*/  IMAD R3, R3, -0x240, R0 ;  /* 0xfffffdc003037824 */ /* 0x000fe200078e0200 */
[----:B------:R-:W-:-:S04]  /*03e0*/  LOP3.LUT R2, R2, 0xffffffe0, RZ, 0xc0, !PT ;  /* 0xffffffe002027812 */ /* 0x000fc800078ec0ff */
[----:B------:R-:W-:Y:S01]  /*03f0*/  ISETP.GT.AND P0, PT, R3, 0x13f, PT ;  /* 0x0000013f0300780c */ /* 0x000fe20003f04270 */
[----:B------:R-:W-:-:S04]  /*0400*/  IMAD.IADD R17, R5, 0x1, -R2 ;  /* 0x0000000105117824 */ /* 0x000fc800078e0a02 */
[----:B------:R-:W-:Y:S01]  /*0410*/  IMAD.WIDE R16, R17, 0x8, R6 ;  /* 0x0000000811107825 */ /* 0x000fe200078e0206 */
[----:B------:R-:W-:-:S07]  /*0420*/  CS2R R6, SRZ ;  /* 0x0000000000067805 */ /* 0x000fce000001ff00 */
[----:B------:R2:W3:Y:S04]  /*0430*/  @P0 LDG.E.EL.64 R6, desc[UR4][R16.64] ;  /* 0x0000000410060981 */ /* 0x0004e8000c2e1b00 */
[----:B------:R-:W3:Y:S01]  /*0440*/  @P0 LDG.E.EL.128 R24, desc[UR4][R34.64] ;  /* 0x0000000422180981 */ /* 0x000ee2000c2e1d00 */
[----:B------:R-:W-:Y:S02]  /*0450*/  IMAD.MOV.U32 R5, RZ, RZ, RZ ;  /* 0x000000ffff057224 */ /* 0x000fe400078e00ff */
[----:B----4-:R-:W-:Y:S01]  /*0460*/  IMAD.WIDE R30, R19, 0x4, R54 ;  /* 0x00000004131e7825 */ /* 0x010fe200078e0236 */
[----:B------:R4:W3:Y:S04]  /*0470*/  @P0 LDG.E.EL.128 R12, desc[UR4][R32.64] ;  /* 0x00000004200c0981 */ /* 0x0008e8000c2e1d00 */
[----:B------:R-:W3:Y:S01]  /*0480*/  @P3 LDG.E.EL R5, desc[UR4][R30.64+-0x500] ;  /* 0xfffb00041e053981 */ /* 0x000ee2000c2e1900 */
[----:B--2---:R-:W-:-:S06]  /*0490*/  IMAD.MOV.U32 R16, RZ, RZ, RZ ;  /* 0x000000ffff107224 */ /* 0x004fcc00078e00ff */
[----:B------:R-:W2:Y:S01]  /*04a0*/  @P3 LDG.E.EL R16, desc[UR4][R30.64+-0x500] ;  /* 0xfffb00041e103981 */ /* 0x000ea2000c2e1900 */
[----:B0---4-:R-:W-:-:S04]  /*04b0*/  IMAD.HI R33, R4, 0x38e38e39, RZ ;  /* 0x38e38e3904217827 */ /* 0x011fc800078e02ff */
[----:B-----5:R-:W-:-:S04]  /*04c0*/  IMAD.WIDE R44, R19, 0x4, R40 ;  /* 0x00000004132c7825 */ /* 0x020fc800078e0228 */
[----:B------:R-:W-:-:S04]  /*04d0*/  IMAD.WIDE R52, R19, 0x4, R38 ;  /* 0x0000000413347825 */ /* 0x000fc800078e0226 */
[----:B------:R-:W-:-:S04]  /*04e0*/  IMAD.WIDE R54, R3, 0x4, R54 ;  /* 0x0000000403367825 */ /* 0x000fc800078e0236 */
[----:B-1----:R-:W-:-:S05]  /*04f0*/  IMAD.WIDE R46, R19, 0x4, R42 ;  /* 0x00000004132e7825 */ /* 0x002fca00078e022a */
[----:B------:R-:W4:Y:S01]  /*0500*/  @P3 LDG.E.EL R49, desc[UR4][R46.64+-0x500] ;  /* 0xfffb00042e313981 */ /* 0x000f22000c2e1900 */
[----:B---3--:R-:W-:Y:S02]  /*0510*/  SEL R2, R29, RZ, P3 ;  /* 0x000000ff1d027207 */ /* 0x008fe40001800000 */
[----:B------:R-:W-:Y:S02]  /*0520*/  SEL R29, R28, RZ, P3 ;  /* 0x000000ff1c1d7207 */ /* 0x000fe40001800000 */
[----:B------:R-:W-:Y:S02]  /*0530*/  SHF.R.U32.HI R0, RZ, 0x1b, R2 ;  /* 0x0000001bff007819 */ /* 0x000fe40000011602 */
[----:B------:R-:W-:Y:S02]  /*0540*/  SEL R35, R21, RZ, P3 ;  /* 0x000000ff15237207 */ /* 0x000fe40001800000 */
[----:B------:R-:W-:Y:S02]  /*0550*/  LOP3.LUT R0, R0, 0x10, RZ, 0xc0, !PT ;  /* 0x0000001000007812 */ /* 0x000fe400078ec0ff */
[----:B------:R-:W-:-:S02]  /*0560*/  SEL R18, R20, RZ, P3 ;  /* 0x000000ff14127207 */ /* 0x000fc40001800000 */
[----:B------:R-:W-:Y:S02]  /*0570*/  IADD3 R0, P1, R0, R29, RZ ;  /* 0x0000001d00007210 */ /* 0x000fe40007f3e0ff */
[----:B------:R-:W-:Y:S02]  /*0580*/  CS2R R28, SRZ ;  /* 0x00000000001c7805 */ /* 0x000fe4000001ff00 */
[----:B------:R-:W-:Y:S01]  /*0590*/  SHF.R.U32.HI R21, RZ, 0x19, R35 ;  /* 0x00000019ff157819 */ /* 0x000fe20000011623 */
[----:B------:R-:W-:Y:S01]  /*05a0*/  IMAD.X R17, RZ, RZ, R2, P1 ;  /* 0x000000ffff117224 */ /* 0x000fe200008e0602 */
[----:B------:R-:W-:Y:S01]  /*05b0*/  LEA R20, P1, R18, UR6, 0x2 ;  /* 0x0000000612147c11 */ /* 0x000fe2000f8210ff */
[C---:B------:R-:W-:Y:S01]  /*05c0*/  IMAD.SHL.U32 R32, R0.reuse, 0x40, RZ ;  /* 0x0000004000207824 */ /* 0x040fe200078e00ff */
[----:B------:R-:W-:Y:S01]  /*05d0*/  LOP3.LUT R21, R21, 0x40, RZ, 0xc0, !PT ;  /* 0x0000004015157812 */ /* 0x000fe200078ec0ff */
[----:B------:R-:W3:Y:S01]  /*05e0*/  @P3 LDG.E.EL R29, desc[UR4][R30.64+-0x500] ;  /* 0xfffb00041e1d3981 */ /* 0x000ee2000c2e1900 */
[----:B------:R-:W-:-:S02]  /*05f0*/  SHF.L.U64.HI R34, R0, 0x6, R17 ;  /* 0x0000000600227819 */ /* 0x000fc40000010211 */
[----:B------:R-:W-:Y:S01]  /*0600*/  LEA.HI.X R17, R18, UR7, R35, 0x2, P1 ;  /* 0x0000000712117c11 */ /* 0x000fe200088f1423 */
[----:B------:R-:W5:Y:S01]  /*0610*/  @P3 LDG.E.EL R28, desc[UR4][R52.64+-0x500] ;  /* 0xfffb0004341c3981 */ /* 0x000f62000c2e1900 */
[----:B------:R-:W-:Y:S02]  /*0620*/  IADD3 R20, P1, P2, R32, R20, R21 ;  /* 0x0000001420147210 */ /* 0x000fe40007a3e015 */
[----:B------:R-:W-:Y:S02]  /*0630*/  SHF.R.U32.HI R0, RZ, 0x1f, R33 ;  /* 0x0000001fff007819 */ /* 0x000fe40000011621 */
[----:B------:R-:W-:Y:S02]  /*0640*/  IADD3.X R21, R34, R17, RZ, P1, P2 ;  /* 0x0000001122157210 */ /* 0x000fe40000fe44ff */
[----:B------:R-:W-:Y:S02]  /*0650*/  LEA R35, R19, 0xfffec000, 0x8 ;  /* 0xfffec00013237811 */ /* 0x000fe400078e40ff */
[----:B------:R-:W-:Y:S01]  /*0660*/  LEA.HI.SX32 R33, R33, R0, 0xf ;  /* 0x0000000021217211 */ /* 0x000fe200078f7aff */
[----:B------:R-:W-:-:S02]  /*0670*/  IMAD.MOV.U32 R2, RZ, RZ, RZ ;  /* 0x000000ffff027224 */ /* 0x000fc400078e00ff */
[----:B------:R-:W-:-:S04]  /*0680*/  IMAD.WIDE R20, R35, 0x4, R20 ;  /* 0x0000000423147825 */ /* 0x000fc800078e0214 */
[----:B------:R-:W-:Y:S01]  /*0690*/  IMAD.MOV.U32 R18, RZ, RZ, RZ ;  /* 0x000000ffff127224 */ /* 0x000fe200078e00ff */
[----:B------:R-:W4:Y:S01]  /*06a0*/  @P3 LDG.E.EL R2, desc[UR4][R44.64+-0x500] ;  /* 0xfffb00042c023981 */ /* 0x000f22000c2e1900 */
[----:B------:R-:W-:Y:S02]  /*06b0*/  IMAD.U32 R17, R33, 0x10000, RZ ;  /* 0x0001000021117824 */ /* 0x000fe400078e00ff */
[----:B------:R-:W-:Y:S02]  /*06c0*/  IMAD.MOV.U32 R0, RZ, RZ, RZ ;  /* 0x000000ffff007224 */ /* 0x000fe400078e00ff */
[----:B------:R-:W-:Y:S01]  /*06d0*/  IMAD.WIDE R20, R17, 0x4, R20 ;  /* 0x0000000411147825 */ /* 0x000fe200078e0214 */
[----:B------:R-:W4:Y:S04]  /*06e0*/  @P3 LDG.E.EL R18, desc[UR4][R30.64+-0x500] ;  /* 0xfffb00041e123981 */ /* 0x000f28000c2e1900 */
[----:B------:R0:W4:Y:S04]  /*06f0*/  @P3 LDG.E.EL R48, desc[UR4][R20.64] ;  /* 0x0000000414303981 */ /* 0x000128000c2e1900 */
[----:B------:R-:W4:Y:S01]  /*0700*/  @P0 LDG.E.EL R0, desc[UR4][R54.64+-0x500] ;  /* 0xfffb000436000981 */ /* 0x000f22000c2e1900 */
[----:B------:R-:W-:-:S02]  /*0710*/  SEL R36, R23, RZ, P3 ;  /* 0x000000ff17247207 */ /* 0x000fc40001800000 */
[----:B------:R-:W-:Y:S02]  /*0720*/  SEL R37, R9, RZ, P3 ;  /* 0x000000ff09257207 */ /* 0x000fe40001800000 */
[----:B------:R-:W-:Y:S02]  /*0730*/  SEL R23, R22, RZ, P3 ;  /* 0x000000ff16177207 */ /* 0x000fe40001800000 */
[----:B0-----:R-:W-:Y:S02]  /*0740*/  SHF.R.U32.HI R20, RZ, 0x19, R36 ;  /* 0x00000019ff147819 */ /* 0x001fe40000011624 */
[----:B------:R-:W-:Y:S02]  /*0750*/  SEL R22, R8, RZ, P3 ;  /* 0x000000ff08167207 */ /* 0x000fe40001800000 */
[----:B------:R-:W-:Y:S02]  /*0760*/  SHF.R.U32.HI R9, RZ, 0x19, R37 ;  /* 0x00000019ff097819 */ /* 0x000fe40000011625 */
[----:B------:R-:W-:-:S02]  /*0770*/  LEA R21, P1, R23, UR6, 0x2 ;  /* 0x0000000617157c11 */ /* 0x000fc4000f8210ff */
[----:B------:R-:W-:Y:S02]  /*0780*/  LOP3.LUT R31, R20, 0x40, RZ, 0xc0, !PT ;  /* 0x00000040141f7812 */ /* 0x000fe400078ec0ff */
[----:B------:R-:W-:Y:S02]  /*0790*/  LEA R8, P4, R22, UR6, 0x2 ;  /* 0x0000000616087c11 */ /* 0x000fe4000f8810ff */
[----:B------:R-:W-:Y:S02]  /*07a0*/  LOP3.LUT R9, R9, 0x40, RZ, 0xc0, !PT ;  /* 0x0000004009097812 */ /* 0x000fe400078ec0ff */
[----:B------:R-:W-:Y:S02]  /*07b0*/  LEA.HI.X R23, R23, UR7, R36, 0x2, P1 ;  /* 0x0000000717177c11 */ /* 0x000fe400088f1424 */
[----:B------:R-:W-:Y:S02]  /*07c0*/  IADD3 R30, P1, P2, R32, R21, R31 ;  /* 0x00000015201e7210 */ /* 0x000fe40007a3e01f */
[----:B------:R-:W-:-:S02]  /*07d0*/  LEA.HI.X R21, R22, UR7, R37, 0x2, P4 ;  /* 0x0000000716157c11 */ /* 0x000fc4000a0f1425 */
[----:B------:R-:W-:Y:S02]  /*07e0*/  IADD3 R8, P4, P5, R32, R8, R9 ;  /* 0x0000000820087210 */ /* 0x000fe40007d9e009 */
[C---:B------:R-:W-:Y:S02]  /*07f0*/  IADD3.X R31, R34.reuse, R23, RZ, P1, P2 ;  /* 0x00000017221f7210 */ /* 0x040fe40000fe44ff */
[----:B------:R-:W-:Y:S01]  /*0800*/  IADD3.X R9, R34, R21, RZ, P4, P5 ;  /* 0x0000001522097210 */ /* 0x000fe200027ea4ff */
[----:B------:R-:W-:-:S04]  /*0810*/  IMAD.WIDE R30, R35, 0x4, R30 ;  /* 0x00000004231e7825 */ /* 0x000fc800078e021e */
[----:B------:R-:W-:Y:S01]  /*0820*/  IMAD.WIDE R8, R35, 0x4, R8 ;  /* 0x0000000423087825 */ /* 0x000fe200078e0208 */
[----:B------:R-:W-:Y:S02]  /*0830*/  CS2R R22, SRZ ;  /* 0x0000000000167805 */ /* 0x000fe4000001ff00 */
[----:B------:R-:W-:Y:S01]  /*0840*/  CS2R R20, SRZ ;  /* 0x0000000000147805 */ /* 0x000fe2000001ff00 */
[----:B------:R-:W-:-:S03]  /*0850*/  IMAD.WIDE R30, R17, 0x4, R30 ;  /* 0x00000004111e7825 */ /* 0x000fc600078e021e */
[----:B------:R-:W4:Y:S01]  /*0860*/  @P3 LDG.E.EL R22, desc[UR4][R52.64+-0x500] ;  /* 0xfffb000434163981 */ /* 0x000f22000c2e1900 */
[----:B------:R-:W-:-:S03]  /*0870*/  IMAD.WIDE R8, R17, 0x4, R8 ;  /* 0x0000000411087825 */ /* 0x000fc600078e0208 */
[----:B------:R-:W4:Y:S04]  /*0880*/  @P3 LDG.E.EL R23, desc[UR4][R52.64+-0x500] ;  /* 0xfffb000434173981 */ /* 0x000f28000c2e1900 */
[----:B------:R0:W4:Y:S04]  /*0890*/  @P3 LDG.E.EL R20, desc[UR4][R30.64] ;  /* 0x000000041e143981 */ /* 0x000128000c2e1900 */
[----:B------:R1:W4:Y:S01]  /*08a0*/  @P3 LDG.E.EL R21, desc[UR4][R8.64] ;  /* 0x0000000408153981 */ /* 0x000322000c2e1900 */
[----:B------:R-:W-:Y:S02]  /*08b0*/  SEL R56, R11, RZ, P3 ;  /* 0x000000ff0b387207 */ /* 0x000fe40001800000 */
[----:B------:R-:W-:-:S02]  /*08c0*/  SEL R11, R7, RZ, P0 ;  /* 0x000000ff070b7207 */ /* 0x000fc40000000000 */
[----:B------:R-:W-:Y:S02]  /*08d0*/  SEL R51, R10, RZ, P3 ;  /* 0x000000ff0a337207 */ /* 0x000fe40001800000 */
[----:B------:R-:W-:Y:S02]  /*08e0*/  SHF.R.U32.HI R7, RZ, 0x19, R56 ;  /* 0x00000019ff077819 */ /* 0x000fe40000011638 */
[----:B------:R-:W-:Y:S02]  /*08f0*/  SHF.R.U32.HI R36, RZ, 0x1b, R11 ;  /* 0x0000001bff247819 */ /* 0x000fe4000001160b */
[----:B------:R-:W-:Y:S02]  /*0900*/  LEA R10, P1, R51, UR6, 0x2 ;  /* 0x00000006330a7c11 */ /* 0x000fe4000f8210ff */
[----:B------:R-:W-:Y:S02]  /*0910*/  LOP3.LUT R7, R7, 0x40, RZ, 0xc0, !PT ;  /* 0x0000004007077812 */ /* 0x000fe400078ec0ff */
[----:B------:R-:W-:-:S02]  /*0920*/  SEL R37, R6, RZ, P0 ;  /* 0x000000ff06257207 */ /* 0x000fc40000000000 */
[----:B------:R-:W-:Y:S02]  /*0930*/  LOP3.LUT R36, R36, 0x10, RZ, 0xc0, !PT ;  /* 0x0000001024247812 */ /* 0x000fe400078ec0ff */
[----:B0-----:R-:W-:Y:S02]  /*0940*/  LEA.HI.X R31, R51, UR7, R56, 0x2, P1 ;  /* 0x00000007331f7c11 */ /* 0x001fe400088f1438 */
[----:B------:R-:W-:Y:S02]  /*0950*/  IADD3 R6, P2, P4, R32, R10, R7 ;  /* 0x0000000a20067210 */ /* 0x000fe40007c5e007 */
[----:B------:R-:W-:Y:S02]  /*0960*/  IADD3 R36, P1, R36, R37, RZ ;  /* 0x0000002524247210 */ /* 0x000fe40007f3e0ff */
[----:B------:R-:W-:Y:S02]  /*0970*/  SEL R10, R25, RZ, P0 ;  /* 0x000000ff190a7207 */ /* 0x000fe40000000000 */
[----:B------:R-:W-:Y:S01]  /*0980*/  SEL R25, R24, RZ, P0 ;  /* 0x000000ff18197207 */ /* 0x000fe20000000000 */
[----:B------:R-:W-:Y:S01]  /*0990*/  IMAD.X R11, RZ, RZ, R11, P1 ;  /* 0x000000ffff0b7224 */ /* 0x000fe200008e060b */
[----:B------:R-:W-:-:S02]  /*09a0*/  IADD3.X R7, R34, R31, RZ, P2, P4 ;  /* 0x0000001f22077210 */ /* 0x000fc400017e84ff */
[C---:B------:R-:W-:Y:S02]  /*09b0*/  LEA R34, P1, R25.reuse, UR6, 0x2 ;  /* 0x0000000619227c11 */ /* 0x040fe4000f8210ff */
[--C-:B-1----:R-:W-:Y:S02]  /*09c0*/  SHF.R.U32.HI R8, RZ, 0x19, R10.reuse ;  /* 0x00000019ff087819 */ /* 0x102fe4000001160a */
[----:B------:R-:W-:Y:S02]  /*09d0*/  LEA.HI.X R25, R25, UR7, R10, 0x2, P1 ;  /* 0x0000000719197c11 */ /* 0x000fe400088f140a */
[----:B------:R-:W-:Y:S02]  /*09e0*/  SEL R10, R14, RZ, P0 ;  /* 0x000000ff0e0a7207 */ /* 0x000fe40000000000 */
[----:B------:R-:W-:Y:S01]  /*09f0*/  SEL R14, R5, RZ, P3 ;  /* 0x000000ff050e7207 */ /* 0x000fe20001800000 */
[----:B------:R-:W-:-:S04]  /*0a00*/  IMAD.WIDE R6, R35, 0x4, R6 ;  /* 0x0000000423067825 */ /* 0x000fc800078e0206 */
[----:B------:R-:W-:Y:S01]  /*0a10*/  FADD R14, R14, 9.9999997473787516356e-06 ;  /* 0x3727c5ac0e0e7421 */ /* 0x000fe20000000000 */
[----:B------:R-:W-:Y:S02]  /*0a20*/  LOP3.LUT R35, R8, 0x40, RZ, 0xc0, !PT ;  /* 0x0000004008237812 */ /* 0x000fe400078ec0ff */
[----:B------:R-:W-:Y:S02]  /*0a30*/  SHF.L.U64.HI R8, R36, 0x6, R11 ;  /* 0x0000000624087819 */ /* 0x000fe4000001020b */
[----:B------:R-:W-:Y:S01]  /*0a40*/  SEL R9, R12, RZ, P0 ;  /* 0x000000ff0c097207 */ /* 0x000fe20000000000 */
[----:B------:R-:W0:Y:S01]  /*0a50*/  MUFU.SQRT R14, R14 ;  /* 0x0000000e000e7308 */ /* 0x000e220000002000 */
[----:B------:R-:W-:Y:S01]  /*0a60*/  SEL R11, R26, RZ, P0 ;  /* 0x000000ff1a0b7207 */ /* 0x000fe20000000000 */
[----:B------:R-:W-:Y:S01]  /*0a70*/  IMAD R12, R33, -0x90000, R4 ;  /* 0xfff70000210c7824 */ /* 0x000fe200078e0204 */
[----:B------:R-:W-:Y:S01]  /*0a80*/  SEL R26, R27, RZ, P0 ;  /* 0x000000ff1b1a7207 */ /* 0x000fe20000000000 */
[----:B------:R-:W-:Y:S01]  /*0a90*/  IMAD.SHL.U32 R33, R33, 0x20000, RZ ;  /* 0x0002000021217824 */ /* 0x000fe200078e00ff */
[----:B------:R-:W-:Y:S01]  /*0aa0*/  SEL R24, R13, RZ, P0 ;  /* 0x000000ff0d187207 */ /* 0x000fe20000000000 */
[----:B------:R-:W-:Y:S01]  /*0ab0*/  IMAD.SHL.U32 R36, R36, 0x40, RZ ;  /* 0x0000004024247824 */ /* 0x000fe200078e00ff */
[----:B------:R-:W-:-:S02]  /*0ac0*/  LEA R31, P5, R9, UR6, 0x2 ;  /* 0x00000006091f7c11 */ /* 0x000fc4000f8a10ff */
[----:B------:R-:W-:Y:S02]  /*0ad0*/  SHF.R.U32.HI R32, RZ, 0x19, R26 ;  /* 0x00000019ff207819 */ /* 0x000fe4000001161a */
[----:B------:R-:W-:Y:S02]  /*0ae0*/  LEA R27, P4, R11, UR6, 0x2 ;  /* 0x000000060b1b7c11 */ /* 0x000fe4000f8810ff */
[----:B------:R-:W-:Y:S02]  /*0af0*/  SEL R15, R15, RZ, P0 ;  /* 0x000000ff0f0f7207 */ /* 0x000fe40000000000 */
[----:B------:R-:W-:Y:S02]  /*0b00*/  LEA R37, P6, R10, UR6, 0x2 ;  /* 0x000000060a257c11 */ /* 0x000fe4000f8c10ff */
[----:B------:R-:W-:Y:S02]  /*0b10*/  LEA.HI.X R5, R9, UR7, R24, 0x2, P5 ;  /* 0x0000000709057c11 */ /* 0x000fe4000a8f1418 */
[----:B------:R-:W-:-:S02]  /*0b20*/  SHF.R.S32.HI R30, RZ, 0x1f, R12 ;  /* 0x0000001fff1e7819 */ /* 0x000fc4000001140c */
[----:B------:R-:W-:Y:S02]  /*0b30*/  IADD3 R9, P5, R12, R33, RZ ;  /* 0x000000210c097210 */ /* 0x000fe40007fbe0ff */
[----:B------:R-:W-:Y:S02]  /*0b40*/  IADD3 R34, P2, P1, R36, R34, R35 ;  /* 0x0000002224227210 */ /* 0x000fe4000795e023 */
[----:B------:R-:W-:Y:S02]  /*0b50*/  LOP3.LUT R32, R32, 0x40, RZ, 0xc0, !PT ;  /* 0x0000004020207812 */ /* 0x000fe400078ec0ff */
[----:B------:R-:W-:Y:S02]  /*0b60*/  LEA.HI.X R13, R11, UR7, R26, 0x2, P4 ;  /* 0x000000070b0d7c11 */ /* 0x000fe4000a0f141a */
[----:B------:R-:W-:Y:S01]  /*0b70*/  LEA.HI.X R11, R10, UR7, R15, 0x2, P6 ;  /* 0x000000070a0b7c11 */ /* 0x000fe2000b0f140f */
[----:B------:R-:W-:Y:S01]  /*0b80*/  ULDC.64 UR6, c[0x0][0x218] ;  /* 0x0000860000067ab9 */ /* 0x000fe20000000a00 */
[----:B------:R-:W-:-:S02]  /*0b90*/  LEA.HI.X.SX32 R10, R33, R30, 0x1, P5 ;  /* 0x0000001e210a7211 */ /* 0x000fc400028f0eff */
[----:B------:R-:W-:Y:S02]  /*0ba0*/  IADD3 R32, P5, P6, R36, R27, R32 ;  /* 0x0000001b24207210 */ /* 0x000fe40007ebe020 */
[----:B------:R-:W-:Y:S02]  /*0bb0*/  IADD3.X R35, R8, R25, RZ, P2, P1 ;  /* 0x0000001908237210 */ /* 0x000fe400017e24ff */
[----:B0-----:R-:W-:Y:S02]  /*0bc0*/  FSETP.GT.AND P1, PT, R14, 8.50705917302346158658e+37, PT ;  /* 0x7e8000000e00780b */ /* 0x001fe40003f24000 */
[----:B--2---:R-:W-:Y:S02]  /*0bd0*/  SEL R16, R16, RZ, P3 ;  /* 0x000000ff10107207 */ /* 0x004fe40001800000 */
[----:B------:R-:W-:Y:S02]  /*0be0*/  IADD3.X R33, R8, R13, RZ, P5, P6 ;  /* 0x0000000d08217210 */ /* 0x000fe40002fec4ff */
[----:B------:R-:W-:Y:S01]  /*0bf0*/  FSETP.GEU.AND P5, PT, R14, 1.175494350822287508e-38, PT ;  /* 0x008000000e00780b */ /* 0x000fe20003fae000 */
[----:B------:R-:W-:Y:S01]  /*0c00*/  FADD R26, R16, 9.9999997473787516356e-06 ;  /* 0x3727c5ac101a7421 */ /* 0x000fe20000000000 */
[----:B------:R-:W-:-:S02]  /*0c10*/  IADD3 R56, P4, R12, R17, RZ ;  /* 0x000000110c387210 */ /* 0x000fc40007f9e0ff */
[----:B------:R-:W-:Y:S02]  /*0c20*/  SHF.R.U32.HI R16, RZ, 0x19, R24 ;  /* 0x00000019ff107819 */ /* 0x000fe40000011618 */
[----:B------:R-:W-:Y:S01]  /*0c30*/  LEA.HI.X.SX32 R57, R17, R30, 0x1, P4 ;  /* 0x0000001e11397211 */ /* 0x000fe200020f0eff */
[----:B------:R-:W-:Y:S01]  /*0c40*/  @P1 FMUL R14, R14, 0.25 ;  /* 0x3e8000000e0e1820 */ /* 0x000fe20000400000 */
[----:B------:R-:W-:Y:S01]  /*0c50*/  LOP3.LUT R30, R16, 0x40, RZ, 0xc0, !PT ;  /* 0x00000040101e7812 */ /* 0x000fe200078ec0ff */
[----:B------:R-:W0:Y:S03]  /*0c60*/  MUFU.SQRT R24, R26 ;  /* 0x0000001a00187308 */ /* 0x000e260000002000 */
[----:B------:R-:W-:Y:S01]  /*0c70*/  IADD3 R30, P2, P4, R36, R31, R30 ;  /* 0x0000001f241e7210 */ /* 0x000fe20007c5e01e */
[----:B------:R-:W-:Y:S01]  /*0c80*/  @!P5 FMUL R14, R14, 16777216 ;  /* 0x4b8000000e0ed820 */ /* 0x000fe20000400000 */
[----:B------:R-:W-:-:S02]  /*0c90*/  SHF.R.U32.HI R27, RZ, 0x19, R15 ;  /* 0x00000019ff1b7819 */ /* 0x000fc4000001160f */
[----:B------:R-:W-:Y:S01]  /*0ca0*/  IADD3.X R31, R8, R5, RZ, P2, P4 ;  /* 0x00000005081f7210 */ /* 0x000fe200017e84ff */
[----:B------:R-:W-:Y:S01]  /*0cb0*/  IMAD.IADD R5, R12, 0x1, R17 ;  /* 0x000000010c057824 */ /* 0x000fe200078e0211 */
[----:B------:R-:W-:Y:S01]  /*0cc0*/  LOP3.LUT R25, R27, 0x40, RZ, 0xc0, !PT ;  /* 0x000000401b197812 */ /* 0x000fe200078ec0ff */
[----:B------:R-:W-:Y:S01]  /*0cd0*/  IMAD.WIDE R12, R17, 0x4, R6 ;  /* 0x00000004110c7825 */ /* 0x000fe200078e0206 */
[----:B------:R-:W1:Y:S03]  /*0ce0*/  MUFU.RCP R14, R14 ;  /* 0x0000000e000e7308 */ /* 0x000e660000001000 */
[----:B------:R-:W-:Y:S02]  /*0cf0*/  IMAD.MOV.U32 R6, RZ, RZ, 0x3e800000 ;  /* 0x3e800000ff067424 */ /* 0x000fe400078e00ff */
[----:B------:R-:W-:Y:S01]  /*0d00*/  IMAD.HI R16, R50, 0x38e38e39, RZ ;  /* 0x38e38e3932107827 */ /* 0x000fe200078e02ff */
[----:B------:R-:W-:-:S02]  /*0d10*/  IADD3 R36, P2, P6, R36, R37, R25 ;  /* 0x0000002524247210 */ /* 0x000fc40007e5e019 */
[----:B------:R-:W-:Y:S02]  /*0d20*/  FSEL R25, R6, 1, P1 ;  /* 0x3f80000006197808 */ /* 0x000fe40000800000 */
[----:B------:R-:W-:Y:S02]  /*0d30*/  SHF.R.U32.HI R15, RZ, 0x1f, R16 ;  /* 0x0000001fff0f7819 */ /* 0x000fe40000011610 */
[----:B0-----:R-:W-:Y:S01]  /*0d40*/  FSETP.GT.AND P4, PT, R24, 8.50705917302346158658e+37, PT ;  /* 0x7e8000001800780b */ /* 0x001fe20003f84000 */
[----:B------:R-:W-:Y:S01]  /*0d50*/  @!P5 FMUL R25, R25, 16777216 ;  /* 0x4b8000001919d820 */ /* 0x000fe20000400000 */
[----:B------:R-:W-:Y:S02]  /*0d60*/  LEA.HI.SX32 R15, R16, R15, 0xf ;  /* 0x0000000f100f7211 */ /* 0x000fe400078f7aff */
[----:B------:R-:W-:Y:S01]  /*0d70*/  IADD3.X R37, R8, R11, RZ, P2, P6 ;  /* 0x0000000b08257210 */ /* 0x000fe200017ec4ff */
[----:B------:R-:W-:Y:S01]  /*0d80*/  IMAD.MOV.U32 R7, RZ, RZ, RZ ;  /* 0x000000ffff077224 */ /* 0x000fe200078e00ff */
[----:B------:R-:W-:Y:S01]  /*0d90*/  LEA R16, P2, R9, UR10, 0x2 ;  /* 0x0000000a09107c11 */ /* 0x000fe2000f8410ff */
[----:B-1----:R-:W-:Y:S01]  /*0da0*/  FMUL R51, R14, R25 ;  /* 0x000000190e337220 */ /* 0x002fe20000400000 */
[----:B------:R-:W-:Y:S01]  /*0db0*/  FSETP.GEU.AND P6, PT, R24, 1.175494350822287508e-38, PT ;  /* 0x008000001800780b */ /* 0x000fe20003fce000 */
[----:B------:R-:W-:Y:S01]  /*0dc0*/  VIADD R8, R19, 0xffffff40 ;  /* 0xffffff4013087836 */ /* 0x000fe20000000000 */
[----:B------:R-:W-:Y:S01]  /*0dd0*/  LEA.HI.X R17, R9, UR11, R10, 0x2, P2 ;  /* 0x0000000b09117c11 */ /* 0x000fe200090f140a */
[----:B------:R-:W-:Y:S01]  /*0de0*/  IMAD.MOV.U32 R25, RZ, RZ, RZ ;  /* 0x000000ffff197224 */ /* 0x000fe200078e00ff */
[----:B------:R-:W-:Y:S01]  /*0df0*/  LEA R9, R3, 0xfffec000, 0x8 ;  /* 0xfffec00003097811 */ /* 0x000fe200078e40ff */
[----:B------:R0:W2:Y:S01]  /*0e00*/  @P3 LDG.E.EL R7, desc[UR4][R12.64] ;  /* 0x000000040c073981 */ /* 0x0000a2000c2e1900 */
[----:B------:R-:W-:-:S02]  /*0e10*/  ISETP.GE.U32.AND P2, PT, R8, 0x80, PT ;  /* 0x000000800800780c */ /* 0x000fc40003f46070 */
[----:B------:R-:W-:Y:S01]  /*0e20*/  CS2R R10, SRZ ;  /* 0x00000000000a7805 */ /* 0x000fe2000001ff00 */
[C---:B------:R-:W-:Y:S01]  /*0e30*/  IMAD.WIDE R34, R9.reuse, 0x4, R34 ;  /* 0x0000000409227825 */ /* 0x040fe200078e0222 */
[----:B------:R-:W2:Y:S03]  /*0e40*/  @P3 LDG.E.EL R25, desc[UR4][R46.64+-0x500] ;  /* 0xfffb00042e193981 */ /* 0x000ea6000c2e1900 */
[----:B------:R-:W-:Y:S01]  /*0e50*/  @P4 FMUL R24, R24, 0.25 ;  /* 0x3e80000018184820 */ /* 0x000fe20000400000 */
[C---:B------:R-:W-:Y:S01]  /*0e60*/  IMAD.WIDE R32, R9.reuse, 0x4, R32 ;  /* 0x0000000409207825 */ /* 0x040fe200078e0220 */
[----:B------:R-:W2:Y:S03]  /*0e70*/  @P0 LDG.E.EL R10, desc[UR4][R54.64+-0x500] ;  /* 0xfffb0004360a0981 */ /* 0x000ea6000c2e1900 */
[----:B------:R-:W-:-:S04]  /*0e80*/  IMAD.WIDE R30, R9, 0x4, R30 ;  /* 0x00000004091e7825 */ /* 0x000fc800078e021e */
[----:B------:R-:W-:Y:S01]  /*0e90*/  IMAD.WIDE R36, R9, 0x4, R36 ;  /* 0x0000000409247825 */ /* 0x000fe200078e0224 */
[----:B------:R-:W-:-:S03]  /*0ea0*/  CS2R R8, SRZ ;  /* 0x0000000000087805 */ /* 0x000fc6000001ff00 */
[----:B------:R-:W-:Y:S01]  /*0eb0*/  @!P6 FMUL R24, R24, 16777216 ;  /* 0x4b8000001818e820 */ /* 0x000fe20000400000 */
[----:B------:R-:W2:Y:S01]  /*0ec0*/  @P3 LDG.E.EL R11, desc[UR4][R52.64+-0x500] ;  /* 0xfffb0004340b3981 */ /* 0x000ea2000c2e1900 */
[C---:B------:R-:W-:Y:S01]  /*0ed0*/  IMAD R50, R15.reuse, -0x90000, R50 ;  /* 0xfff700000f327824 */ /* 0x040fe200078e0232 */
[----:B0-----:R-:W-:Y:S02]  /*0ee0*/  FSEL R13, R6, 1, P4 ;  /* 0x3f800000060d7808 */ /* 0x001fe40002000000 */
[----:B------:R-:W2:Y:S04]  /*0ef0*/  @P0 LDG.E.EL R8, desc[UR4][R54.64+-0x500] ;  /* 0xfffb000436080981 */ /* 0x000ea8000c2e1900 */
[----:B------:R0:W2:Y:S01]  /*0f00*/  @P0 LDG.E.EL R9, desc[UR4][R54.64+-0x500] ;  /* 0xfffb000436090981 */ /* 0x0000a2000c2e1900 */
[----:B------:R-:W-:Y:S01]  /*0f10*/  MUFU.RCP R24, R24 ;  /* 0x0000001800187308 */ /* 0x000fe20000001000 */
[----:B0-----:R-:W-:Y:S01]  /*0f20*/  IMAD.SHL.U32 R55, R15, 0x20000, RZ ;  /* 0x000200000f377824 */ /* 0x001fe200078e00ff */
[----:B------:R-:W-:-:S02]  /*0f30*/  SHF.R.S32.HI R54, RZ, 0x1f, R50 ;  /* 0x0000001fff367819 */ /* 0x000fc40000011432 */
[----:B---3--:R-:W-:-:S05]  /*0f40*/  SEL R58, R29, RZ, P3 ;  /* 0x000000ff1d3a7207 */ /* 0x008fca0001800000 */
[----:B------:R-:W-:Y:S01]  /*0f50*/  FADD R58, R58, 9.9999997473787516356e-06 ;  /* 0x3727c5ac3a3a7421 */ /* 0x000fe20000000000 */
[----:B-----5:R-:W-:Y:S02]  /*0f60*/  SEL R27, R28, RZ, P3 ;  /* 0x000000ff1c1b7207 */ /* 0x020fe40001800000 */
[----:B------:R-:W-:-:S03]  /*0f70*/  CS2R R28, SRZ ;  /* 0x00000000001c7805 */ /* 0x000fc6000001ff00 */
[----:B------:R-:W0:Y:S03]  /*0f80*/  MUFU.SQRT R58, R58 ;  /* 0x0000003a003a7308 */ /* 0x000e260000002000 */
[----:B------:R-:W3:Y:S01]  /*0f90*/  @P3 LDG.E.EL R28, desc[UR4][R44.64+-0x500] ;  /* 0xfffb00042c1c3981 */ /* 0x000ee2000c2e1900 */
[----:B----4-:R-:W-:-:S03]  /*0fa0*/  SEL R14, R2, RZ, P3 ;  /* 0x000000ff020e7207 */ /* 0x010fc60001800000 */
[----:B------:R-:W4:Y:S01]  /*0fb0*/  @P3 LDG.E.EL R29, desc[UR4][R44.64+-0x500] ;  /* 0xfffb00042c1d3981 */ /* 0x000f22000c2e1900 */
[----:B------:R-:W-:Y:S02]  /*0fc0*/  SEL R2, R18, RZ, P3 ;  /* 0x000000ff12027207 */ /* 0x000fe40001800000 */
[----:B------:R-:W-:-:S03]  /*0fd0*/  SEL R12, R48, RZ, P3 ;  /* 0x000000ff300c7207 */ /* 0x000fc60001800000 */
[----:B------:R-:W-:Y:S01]  /*0fe0*/  FADD R2, R2, 9.9999997473787516356e-06 ;  /* 0x3727c5ac02027421 */ /* 0x000fe20000000000 */
[----:B------:R-:W-:Y:S01]  /*0ff0*/  SEL R0, R0, RZ, P0 ;  /* 0x000000ff00007207 */ /* 0x000fe20000000000 */
[----:B------:R-:W-:Y:S01]  /*1000*/  FADD R12, R12, -R27 ;  /* 0x8000001b0c0c7221 */ /* 0x000fe20000000000 */
[----:B------:R-:W-:-:S03]  /*1010*/  CS2R R26, SRZ ;  /* 0x00000000001a7805 */ /* 0x000fc6000001ff00 */
[----:B------:R-:W1:Y:S01]  /*1020*/  MUFU.SQRT R2, R2 ;  /* 0x0000000200027308 */ /* 0x000e620000002000 */
[----:B------:R-:W-:Y:S01]  /*1030*/  FADD R0, R0, 9.9999997473787516356e-06 ;  /* 0x3727c5ac00007421 */ /* 0x000fe20000000000 */
[----:B------:R-:W-:Y:S01]  /*1040*/  IMAD.MOV.U32 R48, RZ, RZ, RZ ;  /* 0x000000ffff307224 */ /* 0x000fe200078e00ff */
[----:B0-----:R-:W-:Y:S01]  /*1050*/  FSETP.GT.AND P4, PT, R58, 8.50705917302346158658e+37, PT ;  /* 0x7e8000003a00780b */ /* 0x001fe20003f84000 */
[----:B------:R-:W5:Y:S01]  /*1060*/  @P3 LDG.E.EL R26, desc[UR4][R46.64+-0x500] ;  /* 0xfffb00042e1a3981 */ /* 0x000f62000c2e1900 */
[----:B------:R-:W-:-:S03]  /*1070*/  IADD3 R52, P1, R50, R55, RZ ;  /* 0x0000003732347210 */ /* 0x000fc60007f3e0ff */
[----:B------:R-:W0:Y:S01]  /*1080*/  MUFU.SQRT R0, R0 ;  /* 0x0000000000007308 */ /* 0x000e220000002000 */
[----:B------:R-:W-:Y:S01]  /*1090*/  FMUL R12, R51, R12 ;  /* 0x0000000c330c7220 */ /* 0x000fe20000400000 */
[----:B------:R-:W4:Y:S01]  /*10a0*/  @P3 LDG.E.EL R27, desc[UR4][R46.64+-0x500] ;  /* 0xfffb00042e1b3981 */ /* 0x000f22000c2e1900 */
[----:B------:R-:W-:Y:S01]  /*10b0*/  IMAD.U32 R51, R15, 0x10000, RZ ;  /* 0x000100000f337824 */ /* 0x000fe200078e00ff */
[----:B------:R-:W-:Y:S02]  /*10c0*/  LEA.HI.X.SX32 R55, R55, R54, 0x1, P1 ;  /* 0x0000003637377211 */ /* 0x000fe400008f0eff */
[----:B------:R0:W4:Y:S01]  /*10d0*/  @P3 LDG.E.EL R48, desc[UR4][R44.64+-0x500] ;  /* 0xfffb00042c303981 */ /* 0x000122000c2e1900 */
[----:B------:R-:W-:Y:S01]  /*10e0*/  FSETP.GEU.AND P1, PT, R58, 1.175494350822287508e-38, PT ;  /* 0x008000003a00780b */ /* 0x000fe20003f2e000 */
[----:B------:R-:W-:Y:S01]  /*10f0*/  @!P6 FMUL R13, R13, 16777216 ;  /* 0x4b8000000d0de820 */ /* 0x000fe20000400000 */
[----:B-1----:R-:W-:Y:S02]  /*1100*/  FSETP.GT.AND P6, PT, R2, 8.50705917302346158658e+37, PT ;  /* 0x7e8000000200780b */ /* 0x002fe40003fc4000 */
[----:B------:R-:W-:Y:S01]  /*1110*/  IADD3 R53, P5, R50, R51, RZ ;  /* 0x0000003332357210 */ /* 0x000fe20007fbe0ff */
[----:B------:R-:W-:Y:S01]  /*1120*/  @P4 FMUL R58, R58, 0.25 ;  /* 0x3e8000003a3a4820 */ /* 0x000fe20000400000 */
[----:B------:R-:W-:-:S02]  /*1130*/  SEL R49, R49, RZ, P3 ;  /* 0x000000ff31317207 */ /* 0x000fc40001800000 */
[----:B------:R-:W-:Y:S02]  /*1140*/  FSEL R18, R6, 1, P4 ;  /* 0x3f80000006127808 */ /* 0x000fe40002000000 */
[----:B------:R-:W-:Y:S02]  /*1150*/  FSETP.GEU.AND P4, PT, R2, 1.175494350822287508e-38, PT ;  /* 0x008000000200780b */ /* 0x000fe40003f8e000 */
[----:B------:R-:W-:Y:S01]  /*1160*/  LEA.HI.X.SX32 R54, R51, R54, 0x1, P5 ;  /* 0x0000003633367211 */ /* 0x000fe200028f0eff */
[----:B------:R-:W-:Y:S01]  /*1170*/  FMUL R24, R24, R13 ;  /* 0x0000000d18187220 */ /* 0x000fe20000400000 */
[----:B0-----:R-:W-:Y:S01]  /*1180*/  FSETP.GT.AND P5, PT, R0, 8.50705917302346158658e+37, PT ;  /* 0x7e8000000000780b */ /* 0x001fe20003fa4000 */
[----:B------:R-:W-:Y:S01]  /*1190*/  FFMA R49, R49, R12, R14 ;  /* 0x0000000c31317223 */ /* 0x000fe2000000000e */
[----:B------:R-:W-:Y:S02]  /*11a0*/  CS2R R12, SRZ ;  /* 0x00000000000c7805 */ /* 0x000fe4000001ff00 */
[----:B------:R-:W-:-:S02]  /*11b0*/  CS2R R14, SRZ ;  /* 0x00000000000e7805 */ /* 0x000fc4000001ff00 */
[C---:B------:R-:W-:Y:S01]  /*11c0*/  SHF.L.U64.HI R45, R56.reuse, 0x2, R57 ;  /* 0x00000002382d7819 */ /* 0x040fe20000010239 */
[----:B------:R-:W-:Y:S02]  /*11d0*/  IMAD.SHL.U32 R44, R56, 0x4, RZ ;  /* 0x00000004382c7824 */ /* 0x000fe400078e00ff */
[----:B------:R-:W-:Y:S01]  /*11e0*/  @!P1 FMUL R58, R58, 16777216 ;  /* 0x4b8000003a3a9820 */ /* 0x000fe20000400000 */
[----:B------:R-:W-:Y:S01]  /*11f0*/  FSEL R56, R6, 1, P6 ;  /* 0x3f80000006387808 */ /* 0x000fe20003000000 */
[----:B------:R-:W-:Y:S01]  /*1200*/  @P6 FMUL R2, R2, 0.25 ;  /* 0x3e80000002026820 */ /* 0x000fe20000400000 */
[----:B------:R0:W4:Y:S01]  /*1210*/  @!P2 LDG.E.128 R12, desc[UR4][R16.64+-0xc0000] ;  /* 0xf4000004100ca981 */ /* 0x000122000c1e1d00 */
[----:B------:R-:W-:Y:S02]  /*1220*/  @!P1 FMUL R18, R18, 16777216 ;  /* 0x4b80000012129820 */ /* 0x000fe40000400000 */
[----:B------:R-:W-:Y:S01]  /*1230*/  @!P4 FMUL R2, R2, 16777216 ;  /* 0x4b8000000202c820 */ /* 0x000fe20000400000 */
[----:B------:R-:W-:Y:S01]  /*1240*/  @!P4 FMUL R56, R56, 16777216 ;  /* 0x4b8000003838c820 */ /* 0x000fe20000400000 */
[C---:B------:R-:W-:Y:S01]  /*1250*/  FSETP.GEU.AND P4, PT, R0.reuse, 1.175494350822287508e-38, PT ;  /* 0x008000000000780b */ /* 0x040fe20003f8e000 */
[----:B------:R-:W-:Y:S01]  /*1260*/  @P5 FMUL R0, R0, 0.25 ;  /* 0x3e80000000005820 */ /* 0x000fe20000400000 */
[----:B0-----:R-:W0:Y:S01]  /*1270*/  MUFU.RCP R17, R58 ;  /* 0x0000003a00117308 */ /* 0x001e220000001000 */
[----:B------:R-:W-:-:S02]  /*1280*/  ISETP.GE.AND P1, PT, R19, 0x40, PT ;  /* 0x000000401300780c */ /* 0x000fc40003f26270 */
[----:B------:R-:W-:Y:S02]  /*1290*/  IADD3 R46, P6, R44, UR6, RZ ;  /* 0x000000062c2e7c10 */ /* 0x000fe4000ffde0ff */
[----:B------:R-:W-:Y:S02]  /*12a0*/  FSEL R57, R6, 1, P5 ;  /* 0x3f80000006397808 */ /* 0x000fe40002800000 */
[----:B------:R-:W-:Y:S02]  /*12b0*/  LOP3.LUT R19, R19, 0xffffffc0, RZ, 0xc0, !PT ;  /* 0xffffffc013137812 */ /* 0x000fe400078ec0ff */
[----:B------:R-:W-:Y:S02]  /*12c0*/  IADD3 R44, P5, R44, UR8, RZ ;  /* 0x000000082c2c7c10 */ /* 0x000fe4000ffbe0ff */
[----:B------:R-:W-:Y:S02]  /*12d0*/  IADD3.X R47, R45, UR7, RZ, P6, !PT ;  /* 0x000000072d2f7c10 */ /* 0x000fe4000b7fe4ff */
[----:B------:R-:W-:-:S02]  /*12e0*/  ISETP.NE.AND P6, PT, R19, 0x40, PT ;  /* 0x000000401300780c */ /* 0x000fc40003fc5270 */
[----:B------:R-:W-:Y:S02]  /*12f0*/  IADD3.X R45, R45, UR9, RZ, P5, !PT ;  /* 0x000000092d2d7c10 */ /* 0x000fe4000affe4ff */
[----:B------:R-:W-:Y:S02]  /*1300*/  ISETP.NE.AND P5, PT, R19, 0x80, PT ;  /* 0x000000801300780c */ /* 0x000fe40003fa5270 */
[----:B------:R-:W-:Y:S02]  /*1310*/  SEL R59, R22, RZ, P3 ;  /* 0x000000ff163b7207 */ /* 0x000fe40001800000 */
[----:B------:R-:W-:Y:S02]  /*1320*/  SEL R22, R23, RZ, P3 ;  /* 0x000000ff17167207 */ /* 0x000fe40001800000 */
[----:B------:R-:W-:Y:S02]  /*1330*/  SEL R20, R20, RZ, P3 ;  /* 0x000000ff14147207 */ /* 0x000fe40001800000 */
[----:B------:R-:W-:Y:S01]  /*1340*/  SEL R21, R21, RZ, P3 ;  /* 0x000000ff15157207 */ /* 0x000fe20001800000 */
[----:B0-----:R-:W-:Y:S01]  /*1350*/  FMUL R58, R17, R18 ;  /* 0x00000012113a7220 */ /* 0x001fe20000400000 */
[----:B------:R-:W-:-:S02]  /*1360*/  CS2R R16, SRZ ;  /* 0x0000000000107805 */ /* 0x000fc4000001ff00 */
[----:B------:R-:W-:Y:S01]  /*1370*/  CS2R R18, SRZ ;  /* 0x0000000000127805 */ /* 0x000fe2000001ff00 */
[----:B------:R-:W-:Y:S01]  /*1380*/  FADD R59, R20, -R59 ;  /* 0x8000003b143b7221 */ /* 0x000fe20000000000 */
[----:B------:R-:W-:Y:S01]  /*1390*/  FADD R61, R21, -R22 ;  /* 0x80000016153d7221 */ /* 0x000fe20000000000 */
[----:B------:R-:W-:Y:S02]  /*13a0*/  CS2R R20, SRZ ;  /* 0x0000000000147805 */ /* 0x000fe4000001ff00 */
[----:B------:R-:W-:Y:S01]  /*13b0*/  CS2R R22, SRZ ;  /* 0x0000000000167805 */ /* 0x000fe2000001ff00 */
[----:B------:R0:W4:Y:S05]  /*13c0*/  @!P6 LDG.E.128 R16, desc[UR4][R46.64+-0x40000] ;  /* 0xfc0000042e10e981 */ /* 0x00012a000c1e1d00 */
[----:B------:R1:W4:Y:S01]  /*13d0*/  @!P5 LDG.E.128 R20, desc[UR4][R44.64+-0x80000] ;  /* 0xf80000042c14d981 */ /* 0x000322000c1e1d00 */
[----:B------:R-:W-:Y:S01]  /*13e0*/  FMUL R24, R24, R59 ;  /* 0x0000003b18187220 */ /* 0x000fe20000400000 */
[----:B0-----:R-:W0:Y:S01]  /*13f0*/  MUFU.RCP R47, R2 ;  /* 0x00000002002f7308 */ /* 0x001e220000001000 */
[----:B------:R-:W-:Y:S01]  /*1400*/  @!P4 FMUL R0, R0, 16777216 ;  /* 0x4b8000000000c820 */ /* 0x000fe20000400000 */
[----:B------:R-:W-:Y:S01]  /*1410*/  @!P4 FMUL R57, R57, 16777216 ;  /* 0x4b8000003939c820 */ /* 0x000fe20000400000 */
[----:B------:R-:W-:Y:S01]  /*1420*/  FMUL R58, R58, R61 ;  /* 0x0000003d3a3a7220 */ /* 0x000fe20000400000 */
[----:B0-----:R-:W-:Y:S01]  /*1430*/  FMUL R47, R47, R56 ;  /* 0x000000382f2f7220 */ /* 0x001fe20000400000 */
[----:B------:R-:W-:-:S04]  /*1440*/  IMAD.WIDE R30, R51, 0x4, R30 ;  /* 0x00000004331e7825 */ /* 0x000fc800078e021e */
[----:B------:R-:W-:-:S04]  /*1450*/  IMAD.WIDE R42, R3, 0x4, R42 ;  /* 0x00000004032a7825 */ /* 0x000fc800078e022a */
[----:B------:R-:W-:-:S04]  /*1460*/  IMAD.WIDE R34, R51, 0x4, R34 ;  /* 0x0000000433227825 */ /* 0x000fc800078e0222 */
[----:B------:R-:W-:Y:S02]  /*1470*/  IMAD.IADD R50, R50, 0x1, R51 ;  /* 0x0000000132327824 */ /* 0x000fe400078e0233 */
[----:B------:R-:W-:-:S04]  /*1480*/  IMAD.WIDE R32, R51, 0x4, R32 ;  /* 0x0000000433207825 */ /* 0x000fc800078e0220 */
[----:B------:R-:W-:Y:S01]  /*1490*/  IMAD.WIDE R40, R3, 0x4, R40 ;  /* 0x0000000403287825 */ /* 0x000fe200078e0228 */
[----:B--2---:R-:W-:Y:S02]  /*14a0*/  SEL R25, R25, RZ, P3 ;  /* 0x000000ff19197207 */ /* 0x004fe40001800000 */
[----:B------:R-:W-:Y:S02]  /*14b0*/  SEL R7, R7, RZ, P3 ;  /* 0x000000ff07077207 */ /* 0x000fe40001800000 */
[----:B------:R-:W-:-:S05]  /*14c0*/  SEL R46, R11, RZ, P3 ;  /* 0x000000ff0b2e7207 */ /* 0x000fca0001800000 */
[----:B------:R-:W-:-:S04]  /*14d0*/  FADD R2, R7, -R46 ;  /* 0x8000002e07027221 */ /* 0x000fc80000000000 */
[----:B------:R-:W-:Y:S01]  /*14e0*/  FMUL R2, R47, R2 ;  /* 0x000000022f027220 */ /* 0x000fe20000400000 */
[----:B------:R-:W-:Y:S02]  /*14f0*/  SEL R8, R8, RZ, P0 ;  /* 0x000000ff08087207 */ /* 0x000fe40000000000 */
[----:B------:R-:W-:-:S03]  /*1500*/  SEL R9, R9, RZ, P0 ;  /* 0x000000ff09097207 */ /* 0x000fc60000000000 */
[----:B------:R-:W-:Y:S01]  /*1510*/  FADD R8, R8, 9.9999997473787516356e-06 ;  /* 0x3727c5ac08087421 */ /* 0x000fe20000000000 */
[----:B------:R-:W-:-:S05]  /*1520*/  IMAD.WIDE R46, R51, 0x4, R36 ;  /* 0x00000004332e7825 */ /* 0x000fca00078e0224 */
[----:B------:R-:W-:Y:S01]  /*1530*/  MUFU.SQRT R8, R8 ;  /* 0x0000000800087308 */ /* 0x000fe20000002000 */
[----:B---3--:R-:W-:-:S05]  /*1540*/  SEL R28, R28, RZ, P3 ;  /* 0x000000ff1c1c7207 */ /* 0x008fca0001800000 */
[----:B-1----:R-:W-:-:S05]  /*1550*/  FFMA R44, R25, R24, R28 ;  /* 0x00000018192c7223 */ /* 0x002fca000000001c */
[C---:B------:R-:W-:Y:S01]  /*1560*/  FSETP.GEU.AND P4, PT, R44.reuse, RZ, PT ;  /* 0x000000ff2c00720b */ /* 0x040fe20003f8e000 */
[----:B------:R-:W0:Y:S03]  /*1570*/  MUFU.RCP R24, R0 ;  /* 0x0000000000187308 */ /* 0x000e260000001000 */
[----:B------:R-:W-:Y:S02]  /*1580*/  SEL R44, R44, RZ, P4 ;  /* 0x000000ff2c2c7207 */ /* 0x000fe40002000000 */
[----:B------:R-:W-:-:S04]  /*1590*/  FSETP.GEU.AND P4, PT, R49, RZ, PT ;  /* 0x000000ff3100720b */ /* 0x000fc80003f8e000 */
[----:B------:R-:W-:Y:S02]  /*15a0*/  SEL R49, R49, RZ, P4 ;  /* 0x000000ff31317207 */ /* 0x000fe40002000000 */
[----:B-----5:R-:W-:Y:S02]  /*15b0*/  SEL R11, R26, RZ, P3 ;  /* 0x000000ff1a0b7207 */ /* 0x020fe40001800000 */
[----:B----4-:R-:W-:Y:S02]  /*15c0*/  SEL R26, R29, RZ, P3 ;  /* 0x000000ff1d1a7207 */ /* 0x010fe40001800000 */
[----:B------:R-:W-:-:S03]  /*15d0*/  SEL R27, R27, RZ, P3 ;  /* 0x000000ff1b1b7207 */ /* 0x000fc60001800000 */
[----:B------:R-:W-:Y:S01]  /*15e0*/  FFMA R45, R11, R58, R26 ;  /* 0x0000003a0b2d7223 */ /* 0x000fe2000000001a */
[----:B------:R-:W-:-:S04]  /*15f0*/  SEL R48, R48, RZ, P3 ;  /* 0x000000ff30307207 */ /* 0x000fc80001800000 */
[----:B------:R-:W-:Y:S01]  /*1600*/  FSETP.GEU.AND P4, PT, R45, RZ, PT ;  /* 0x000000ff2d00720b */ /* 0x000fe20003f8e000 */
[----:B------:R-:W-:Y:S01]  /*1610*/  FFMA R48, R27, R2, R48 ;  /* 0x000000021b307223 */ /* 0x000fe20000000030 */
[----:B------:R-:W-:Y:S02]  /*1620*/  VIADD R25, R3, 0xffffff40 ;  /* 0xffffff4003197836 */ /* 0x000fe40000000000 */
[----:B------:R-:W-:Y:S02]  /*1630*/  SEL R45, R45, RZ, P4 ;  /* 0x000000ff2d2d7207 */ /* 0x000fe40002000000 */
[----:B------:R-:W-:Y:S01]  /*1640*/  FSETP.GEU.AND P4, PT, R48, RZ, PT ;  /* 0x000000ff3000720b */ /* 0x000fe20003f8e000 */
[----:B0-----:R-:W-:Y:S01]  /*1650*/  FMUL R57, R24, R57 ;  /* 0x0000003918397220 */ /* 0x001fe20000400000 */
[----:B------:R-:W-:Y:S02]  /*1660*/  CS2R R26, SRZ ;  /* 0x00000000001a7805 */ /* 0x000fe4000001ff00 */
[----:B------:R-:W-:-:S02]  /*1670*/  SEL R48, R48, RZ, P4 ;  /* 0x000000ff30307207 */ /* 0x000fc40002000000 */
[----:B------:R-:W-:Y:S02]  /*1680*/  ISETP.GE.U32.AND P4, PT, R25, 0x80, PT ;  /* 0x000000801900780c */ /* 0x000fe40003f86070 */
[----:B------:R-:W-:Y:S01]  /*1690*/  CS2R R24, SRZ ;  /* 0x0000000000187805 */ /* 0x000fe2000001ff00 */
[----:B------:R-:W-:-:S04]  /*16a0*/  IMAD.WIDE R28, R3, 0x4, R38 ;  /* 0x00000004031c7825 */ /* 0x000fc800078e0226 */
[----:B------:R-:W-:Y:S01]  /*16b0*/  IMAD.MOV.U32 R0, RZ, RZ, RZ ;  /* 0x000000ffff007224 */ /* 0x000fe200078e00ff */
[----:B------:R-:W2:Y:S04]  /*16c0*/  @P0 LDG.E.EL R27, desc[UR4][R28.64+-0x500] ;  /* 0xfffb00041c1b0981 */ /* 0x000ea8000c2e1900 */
[----:B------:R-:W3:Y:S04]  /*16d0*/  @P0 LDG.E.EL R26, desc[UR4][R28.64+-0x500] ;  /* 0xfffb00041c1a0981 */ /* 0x000ee8000c2e1900 */
[----:B------:R-:W4:Y:S04]  /*16e0*/  @P0 LDG.E.EL R25, desc[UR4][R28.64+-0x500] ;  /* 0xfffb00041c190981 */ /* 0x000f28000c2e1900 */
[----:B------:R0:W5:Y:S01]  /*16f0*/  @P0 LDG.E.EL R24, desc[UR4][R28.64+-0x500] ;  /* 0xfffb00041c180981 */ /* 0x000162000c2e1900 */
[----:B------:R-:W-:-:S03]  /*1700*/  SEL R14, R14, RZ, !P2 ;  /* 0x000000ff0e0e7207 */ /* 0x000fc60005000000 */
[----:B------:R1:W4:Y:S01]  /*1710*/  @P0 LDG.E.EL R0, desc[UR4][R30.64] ;  /* 0x000000041e000981 */ /* 0x000322000c2e1900 */
[----:B0-----:R-:W-:Y:S01]  /*1720*/  SEL R28, R10, RZ, P0 ;  /* 0x000000ff0a1c7207 */ /* 0x001fe20000000000 */
[----:B------:R-:W-:Y:S01]  /*1730*/  FADD R29, R9, 9.9999997473787516356e-06 ;  /* 0x3727c5ac091d7421 */ /* 0x000fe20000000000 */
[----:B------:R-:W-:-:S03]  /*1740*/  @P2 SEL R14, R45, RZ, P3 ;  /* 0x000000ff2d0e2207 */ /* 0x000fc60001800000 */
[----:B------:R-:W-:Y:S01]  /*1750*/  FADD R28, R28, 9.9999997473787516356e-06 ;  /* 0x3727c5ac1c1c7421 */ /* 0x000fe20000000000 */
[----:B-1----:R-:W-:Y:S01]  /*1760*/  SEL R30, R12, RZ, !P2 ;  /* 0x000000ff0c1e7207 */ /* 0x002fe20005000000 */
[----:B------:R-:W0:Y:S01]  /*1770*/  MUFU.SQRT R10, R29 ;  /* 0x0000001d000a7308 */ /* 0x000e220000002000 */
[----:B------:R-:W-:Y:S02]  /*1780*/  SEL R31, R13, RZ, !P2 ;  /* 0x000000ff0d1f7207 */ /* 0x000fe40005000000 */
[----:B------:R-:W1:Y:S01]  /*1790*/  LDC.64 R12, c[0x0][0x210] ;  /* 0x00008400ff0c7b82 */ /* 0x000e620000000a00 */
[----:B------:R-:W-:Y:S02]  /*17a0*/  CS2R R36, SRZ ;  /* 0x0000000000247805 */ /* 0x000fe4000001ff00 */
[----:B------:R-:W-:Y:S02]  /*17b0*/  CS2R R38, SRZ ;  /* 0x0000000000267805 */ /* 0x000fe4000001ff00 */
[----:B------:R-:W0:Y:S01]  /*17c0*/  MUFU.SQRT R45, R28 ;  /* 0x0000001c002d7308 */ /* 0x000e220000002000 */
[----:B------:R-:W-:Y:S01]  /*17d0*/  @P2 SEL R31, R44, RZ, P3 ;  /* 0x000000ff2c1f2207 */ /* 0x000fe20001800000 */
[----:B------:R-:W4:Y:S01]  /*17e0*/  @P0 LDG.E.EL R36, desc[UR4][R42.64+-0x500] ;  /* 0xfffb00042a240981 */ /* 0x000f22000c2e1900 */
[----:B------:R-:W-:Y:S01]  /*17f0*/  SEL R15, R15, RZ, !P2 ;  /* 0x000000ff0f0f7207 */ /* 0x000fe20005000000 */
[----:B------:R-:W-:-:S02]  /*1800*/  IMAD.MOV.U32 R2, RZ, RZ, RZ ;  /* 0x000000ffff027224 */ /* 0x000fc400078e00ff */
[----:B------:R-:W4:Y:S01]  /*1810*/  @P0 LDG.E.EL R37, desc[UR4][R42.64+-0x500] ;  /* 0xfffb00042a250981 */ /* 0x000f22000c2e1900 */
[----:B------:R-:W-:Y:S02]  /*1820*/  @P2 SEL R30, R49, RZ, P3 ;  /* 0x000000ff311e2207 */ /* 0x000fe40001800000 */
[----:B------:R-:W-:Y:S01]  /*1830*/  SEL R9, R16, RZ, !P6 ;  /* 0x000000ff10097207 */ /* 0x000fe20007000000 */
[----:B------:R-:W4:Y:S01]  /*1840*/  @P0 LDG.E.EL R38, desc[UR4][R42.64+-0x500] ;  /* 0xfffb00042a260981 */ /* 0x000f22000c2e1900 */
[----:B------:R-:W-:-:S03]  /*1850*/  SEL R44, R19, RZ, !P6 ;  /* 0x000000ff132c7207 */ /* 0x000fc60007000000 */
[----:B------:R0:W4:Y:S01]  /*1860*/  @P0 LDG.E.EL R39, desc[UR4][R42.64+-0x500] ;  /* 0xfffb00042a270981 */ /* 0x000122000c2e1900 */
[----:B------:R-:W-:Y:S02]  /*1870*/  @P2 SEL R15, R48, RZ, P3 ;  /* 0x000000ff300f2207 */ /* 0x000fe40001800000 */
[----:B------:R-:W-:Y:S01]  /*1880*/  SEL R16, R21, RZ, !P5 ;  /* 0x000000ff15107207 */ /* 0x000fe20006800000 */
[----:B------:R-:W-:Y:S01]  /*1890*/  IMAD.MOV.U32 R7, RZ, RZ, RZ ;  /* 0x000000ffff077224 */ /* 0x000fe200078e00ff */
[----:B------:R-:W-:Y:S01]  /*18a0*/  SEL R19, R22, RZ, !P5 ;  /* 0x000000ff16137207 */ /* 0x000fe20006800000 */
[----:B------:R1:W4:Y:S01]  /*18b0*/  @P0 LDG.E.EL R2, desc[UR4][R34.64] ;  /* 0x0000000422020981 */ /* 0x000322000c2e1900 */
[----:B------:R-:W-:Y:S02]  /*18c0*/  FSETP.GT.AND P3, PT, R8, 8.50705917302346158658e+37, PT ;  /* 0x7e8000000800780b */ /* 0x000fe40003f64000 */
[----:B0-----:R-:W-:Y:S01]  /*18d0*/  SEL R42, R17, RZ, !P6 ;  /* 0x000000ff112a7207 */ /* 0x001fe20007000000 */
[----:B------:R-:W-:Y:S01]  /*18e0*/  IMAD.MOV.U32 R11, RZ, RZ, RZ ;  /* 0x000000ffff0b7224 */ /* 0x000fe200078e00ff */
[----:B------:R-:W-:Y:S01]  /*18f0*/  SEL R43, R18, RZ, !P6 ;  /* 0x000000ff122b7207 */ /* 0x000fe20007000000 */
[----:B------:R0:W4:Y:S01]  /*1900*/  @P0 LDG.E.EL R7, desc[UR4][R46.64] ;  /* 0x000000042e070981 */ /* 0x000122000c2e1900 */
[----:B------:R-:W-:-:S02]  /*1910*/  SEL R17, R20, RZ, !P5 ;  /* 0x000000ff14117207 */ /* 0x000fc40006800000 */
[----:B------:R-:W-:Y:S02]  /*1920*/  SEL R18, R23, RZ, !P5 ;  /* 0x000000ff17127207 */ /* 0x000fe40006800000 */
[----:B------:R-:W-:Y:S02]  /*1930*/  FSETP.GT.AND P2, PT, R10, 8.50705917302346158658e+37, PT ;  /* 0x7e8000000a00780b */ /* 0x000fe40003f44000 */
[----:B------:R-:W-:Y:S02]  /*1940*/  CS2R R48, SRZ ;  /* 0x0000000000307805 */ /* 0x000fe4000001ff00 */
[----:B------:R-:W-:Y:S01]  /*1950*/  @P6 SEL R9, R17, R30, !P5 ;  /* 0x0000001e11096207 */ /* 0x000fe20006800000 */
[----:B-1----:R-:W-:Y:S01]  /*1960*/  IMAD.WIDE R34, R50, 0x4, R12 ;  /* 0x0000000432227825 */ /* 0x002fe200078e020c */
[----:B------:R-:W-:Y:S01]  /*1970*/  @P6 SEL R42, R16, R31, !P5 ;  /* 0x0000001f102a6207 */ /* 0x000fe20006800000 */
[----:B------:R1:W4:Y:S01]  /*1980*/  @P0 LDG.E.EL R11, desc[UR4][R32.64] ;  /* 0x00000004200b0981 */ /* 0x000322000c2e1900 */
[----:B------:R-:W-:-:S02]  /*1990*/  @P6 SEL R43, R19, R14, !P5 ;  /* 0x0000000e132b6207 */ /* 0x000fc40006800000 */
[----:B------:R-:W-:Y:S01]  /*19a0*/  @P6 SEL R44, R18, R15, !P5 ;  /* 0x0000000f122c6207 */ /* 0x000fe20006800000 */
[----:B0-----:R-:W-:Y:S01]  /*19b0*/  IMAD.SHL.U32 R46, R53, 0x4, RZ ;  /* 0x00000004352e7824 */ /* 0x001fe200078e00ff */
[----:B------:R-:W-:Y:S01]  /*19c0*/  FSETP.GT.AND P5, PT, R45, 8.50705917302346158658e+37, PT ;  /* 0x7e8000002d00780b */ /* 0x000fe20003fa4000 */
[----:B------:R-:W-:Y:S01]  /*19d0*/  IMAD.MOV.U32 R56, RZ, RZ, RZ ;  /* 0x000000ffff387224 */ /* 0x000fe200078e00ff */
[C---:B------:R-:W-:Y:S01]  /*19e0*/  FSETP.GEU.AND P6, PT, R8.reuse, 1.175494350822287508e-38, PT ;  /* 0x008000000800780b */ /* 0x040fe20003fce000 */
[----:B------:R-:W-:Y:S01]  /*19f0*/  @P3 FMUL R8, R8, 0.25 ;  /* 0x3e80000008083820 */ /* 0x000fe20000400000 */
[----:B------:R-:W-:Y:S01]  /*1a00*/  FSEL R50, R6, 1, P3 ;  /* 0x3f80000006327808 */ /* 0x000fe20001800000 */
[----:B-1----:R-:W-:Y:S01]  /*1a10*/  IMAD.WIDE R32, R5, 0x4, R12 ;  /* 0x0000000405207825 */ /* 0x002fe200078e020c */
[----:B------:R-:W-:-:S03]  /*1a20*/  FSETP.GEU.AND P3, PT, R10, 1.175494350822287508e-38, PT ;  /* 0x008000000a00780b */ /* 0x000fc60003f6e000 */
[----:B------:R-:W-:Y:S01]  /*1a30*/  @P2 FMUL R10, R10, 0.25 ;  /* 0x3e8000000a0a2820 */ /* 0x000fe20000400000 */
[C---:B------:R-:W-:Y:S01]  /*1a40*/  FSEL R5, R6.reuse, 1, P2 ;  /* 0x3f80000006057808 */ /* 0x040fe20001000000 */
[----:B------:R-:W4:Y:S01]  /*1a50*/  @P0 LDG.E.EL R48, desc[UR4][R40.64+-0x500] ;  /* 0xfffb000428300981 */ /* 0x000f22000c2e1900 */
[C---:B------:R-:W-:Y:S02]  /*1a60*/  FSETP.GEU.AND P2, PT, R45.reuse, 1.175494350822287508e-38, PT ;  /* 0x008000002d00780b */ /* 0x040fe40003f4e000 */
[----:B------:R-:W-:Y:S01]  /*1a70*/  FSEL R6, R6, 1, P5 ;  /* 0x3f80000006067808 */ /* 0x000fe20002800000 */
[----:B------:R-:W-:Y:S01]  /*1a80*/  @P5 FMUL R45, R45, 0.25 ;  /* 0x3e8000002d2d5820 */ /* 0x000fe20000400000 */
[----:B------:R-:W-:Y:S01]  /*1a90*/  SHF.L.U64.HI R54, R53, 0x2, R54 ;  /* 0x0000000235367819 */ /* 0x000fe20000010236 */
[----:B------:R-:W4:Y:S01]  /*1aa0*/  @P0 LDG.E.EL R56, desc[UR4][R40.64+-0x500] ;  /* 0xfffb000428380981 */ /* 0x000f22000c2e1900 */
[----:B------:R-:W-:Y:S01]  /*1ab0*/  IADD3 R58, P5, R46, UR6, RZ ;  /* 0x000000062e3a7c10 */ /* 0x000fe2000ffbe0ff */
[----:B------:R-:W-:-:S02]  /*1ac0*/  IMAD.MOV.U32 R51, RZ, RZ, RZ ;  /* 0x000000ffff337224 */ /* 0x000fc400078e00ff */
[----:B------:R-:W4:Y:S01]  /*1ad0*/  @P0 LDG.E.EL R49, desc[UR4][R40.64+-0x500] ;  /* 0xfffb000428310981 */ /* 0x000f22000c2e1900 */
[----:B------:R-:W-:Y:S02]  /*1ae0*/  IADD3.X R59, R54, UR7, RZ, P5, !PT ;  /* 0x00000007363b7c10 */ /* 0x000fe4000affe4ff */
[----:B------:R-:W-:Y:S01]  /*1af0*/  IADD3 R46, P5, R46, UR8, RZ ;  /* 0x000000082e2e7c10 */ /* 0x000fe2000ffbe0ff */
[----:B------:R0:W4:Y:S03]  /*1b00*/  @P0 LDG.E.EL R51, desc[UR4][R40.64+-0x500] ;  /* 0xfffb000428330981 */ /* 0x000126000c2e1900 */
[----:B------:R-:W-:Y:S02]  /*1b10*/  IADD3.X R47, R54, UR9, RZ, P5, !PT ;  /* 0x00000009362f7c10 */ /* 0x000fe4000affe4ff */
[----:B------:R-:W-:Y:S01]  /*1b20*/  ISETP.GE.AND P5, PT, R3, 0x40, PT ;  /* 0x000000400300780c */ /* 0x000fe20003fa6270 */
[----:B------:R-:W-:Y:S01]  /*1b30*/  @!P3 FMUL R10, R10, 16777216 ;  /* 0x4b8000000a0ab820 */ /* 0x000fe20000400000 */
[----:B------:R-:W-:Y:S01]  /*1b40*/  @!P3 FMUL R5, R5, 16777216 ;  /* 0x4b8000000505b820 */ /* 0x000fe20000400000 */
[----:B------:R-:W-:-:S02]  /*1b50*/  LOP3.LUT R3, R3, 0xffffffc0, RZ, 0xc0, !PT ;  /* 0xffffffc003037812 */ /* 0x000fc400078ec0ff */
[C---:B0-----:R-:W-:Y:S02]  /*1b60*/  LEA R40, P3, R52.reuse, UR10, 0x2 ;  /* 0x0000000a34287c11 */ /* 0x041fe4000f8610ff */
[----:B------:R-:W-:Y:S02]  /*1b70*/  CS2R R16, SRZ ;  /* 0x0000000000107805 */ /* 0x000fe4000001ff00 */
[----:B------:R-:W-:Y:S02]  /*1b80*/  CS2R R18, SRZ ;  /* 0x0000000000127805 */ /* 0x000fe4000001ff00 */
[----:B------:R-:W-:Y:S02]  /*1b90*/  CS2R R12, SRZ ;  /* 0x00000000000c7805 */ /* 0x000fe4000001ff00 */
[----:B------:R-:W-:Y:S02]  /*1ba0*/  CS2R R14, SRZ ;  /* 0x00000000000e7805 */ /* 0x000fe4000001ff00 */
[----:B------:R-:W-:-:S02]  /*1bb0*/  LEA.HI.X R41, R52, UR11, R55, 0x2, P3 ;  /* 0x0000000b34297c11 */ /* 0x000fc400098f1437 */
[C---:B------:R-:W-:Y:S01]  /*1bc0*/  ISETP.NE.AND P3, PT, R3.reuse, 0x80, PT ;  /* 0x000000800300780c */ /* 0x040fe20003f65270 */
[----:B------:R-:W-:Y:S01]  /*1bd0*/  @!P6 FMUL R8, R8, 16777216 ;  /* 0x4b8000000808e820 */ /* 0x000fe20000400000 */
[----:B------:R-:W-:Y:S01]  /*1be0*/  @!P6 FMUL R50, R50, 16777216 ;  /* 0x4b8000003232e820 */ /* 0x000fe20000400000 */
[----:B------:R-:W-:Y:S01]  /*1bf0*/  ISETP.NE.AND P6, PT, R3, 0x40, PT ;  /* 0x000000400300780c */ /* 0x000fe20003fc5270 */
[----:B------:R0:W4:Y:S01]  /*1c00*/  @!P1 LDG.E.128 R16, desc[UR4][R32.64] ;  /* 0x0000000420109981 */ /* 0x000122000c1e1d00 */
[----:B------:R-:W-:Y:S02]  /*1c10*/  CS2R R28, SRZ ;  /* 0x00000000001c7805 */ /* 0x000fe4000001ff00 */
[----:B------:R-:W-:Y:S01]  /*1c20*/  CS2R R30, SRZ ;  /* 0x00000000001e7805 */ /* 0x000fe2000001ff00 */
[----:B------:R1:W4:Y:S01]  /*1c30*/  @!P5 LDG.E.128 R12, desc[UR4][R34.64] ;  /* 0x00000004220cd981 */ /* 0x000322000c1e1d00 */
[----:B------:R-:W-:Y:S02]  /*1c40*/  CS2R R20, SRZ ;  /* 0x0000000000147805 */ /* 0x000fe4000001ff00 */
[----:B------:R-:W-:-:S02]  /*1c50*/  CS2R R22, SRZ ;  /* 0x0000000000167805 */ /* 0x000fc4000001ff00 */
[----:B------:R2:W4:Y:S01]  /*1c60*/  @!P3 LDG.E.128 R28, desc[UR4][R46.64+-0x80000] ;  /* 0xf80000042e1cb981 */ /* 0x000522000c1e1d00 */
[----:B0-----:R-:W-:-:S03]  /*1c70*/  CS2R R32, SRZ ;  /* 0x0000000000207805 */ /* 0x001fc6000001ff00 */
[----:B------:R-:W4:Y:S01]  /*1c80*/  @!P6 LDG.E.128 R20, desc[UR4][R58.64+-0x40000] ;  /* 0xfc0000043a14e981 */ /* 0x000f22000c1e1d00 */
[----:B-1----:R-:W-:-:S06]  /*1c90*/  CS2R R34, SRZ ;  /* 0x0000000000227805 */ /* 0x002fcc000001ff00 */
[----:B------:R-:W4:Y:S01]  /*1ca0*/  @!P4 LDG.E.128 R32, desc[UR4][R40.64+-0xc0000] ;  /* 0xf40000042820c981 */ /* 0x000f22000c1e1d00 */
[----:B------:R-:W0:Y:S01]  /*1cb0*/  MUFU.RCP R3, R8 ;  /* 0x0000000800037308 */ /* 0x000e220000001000 */
[----:B------:R-:W-:-:S07]  /*1cc0*/  @!P2 FMUL R45, R45, 16777216 ;  /* 0x4b8000002d2da820 */ /* 0x000fce0000400000 */
[----:B------:R-:W1:Y:S01]  /*1cd0*/  MUFU.RCP R10, R10 ;  /* 0x0000000a000a7308 */ /* 0x000e620000001000 */
[----:B0-----:R-:W-:-:S07]  /*1ce0*/  FMUL R53, R3, R50 ;  /* 0x0000003203357220 */ /* 0x001fce0000400000 */
[----:B------:R-:W0:Y:S01]  /*1cf0*/  MUFU.RCP R45, R45 ;  /* 0x0000002d002d7308 */ /* 0x000e220000001000 */
[----:B------:R-:W-:Y:S01]  /*1d00*/  @!P2 FMUL R6, R6, 16777216 ;  /* 0x4b8000000606a820 */ /* 0x000fe20000400000 */
[----:B-1----:R-:W-:-:S03]  /*1d10*/  FMUL R8, R10, R5 ;  /* 0x000000050a087220 */ /* 0x002fc60000400000 */
[----:B0-----:R-:W-:Y:S01]  /*1d20*/  FMUL R45, R45, R6 ;  /* 0x000000062d2d7220 */ /* 0x001fe20000400000 */
[----:B--2---:R-:W-:Y:S02]  /*1d30*/  SEL R27, R27, RZ, P0 ;  /* 0x000000ff1b1b7207 */ /* 0x004fe40000000000 */
[----:B---3--:R-:W-:Y:S02]  /*1d40*/  SEL R26, R26, RZ, P0 ;  /* 0x000000ff1a1a7207 */ /* 0x008fe40000000000 */
[----:B-----5:R-:W-:Y:S02]  /*1d50*/  SEL R24, R24, RZ, P0 ;  /* 0x000000ff18187207 */ /* 0x020fe40000000000 */
[----:B----4-:R-:W-:Y:S02]  /*1d60*/  SEL R3, R0, RZ, P0 ;  /* 0x000000ff00037207 */ /* 0x010fe40000000000 */
[----:B------:R-:W-:-:S05]  /*1d70*/  SEL R46, R25, RZ, P0 ;  /* 0x000000ff192e7207 */ /* 0x000fca0000000000 */
[----:B------:R-:W-:-:S04]  /*1d80*/  FADD R3, R3, -R46 ;  /* 0x8000002e03037221 */ /* 0x000fc80000000000 */
[----:B------:R-:W-:Y:S01]  /*1d90*/  FMUL R3, R8, R3 ;  /* 0x0000000308037220 */ /* 0x000fe20000400000 */
[----:B------:R-:W-:Y:S02]  /*1da0*/  SEL R36, R36, RZ, P0 ;  /* 0x000000ff24247207 */ /* 0x000fe40000000000 */
[----:B------:R-:W-:-:S05]  /*1db0*/  SEL R2, R2, RZ, P0 ;  /* 0x000000ff02027207 */ /* 0x000fca0000000000 */
[----:B------:R-:W-:Y:S01]  /*1dc0*/  FADD R0, R2, -R27 ;  /* 0x8000001b02007221 */ /* 0x000fe20000000000 */
[----:B------:R-:W-:-:S03]  /*1dd0*/  SEL R7, R7, RZ, P0 ;  /* 0x000000ff07077207 */ /* 0x000fc60000000000 */
[----:B------:R-:W-:Y:S02]  /*1de0*/  FMUL R57, R57, R0 ;  /* 0x0000000039397220 */ /* 0x000fe40000400000 */
[----:B------:R-:W-:Y:S01]  /*1df0*/  FADD R0, R7, -R24 ;  /* 0x8000001807007221 */ /* 0x000fe20000000000 */
[----:B------:R-:W-:Y:S02]  /*1e00*/  SEL R11, R11, RZ, P0 ;  /* 0x000000ff0b0b7207 */ /* 0x000fe40000000000 */
[----:B------:R-:W-:-:S03]  /*1e10*/  SEL R5, R37, RZ, P0 ;  /* 0x000000ff25057207 */ /* 0x000fc60000000000 */
[----:B------:R-:W-:Y:S01]  /*1e20*/  FADD R2, R11, -R26 ;  /* 0x8000001a0b027221 */ /* 0x000fe20000000000 */
[----:B------:R-:W-:-:S03]  /*1e30*/  SEL R7, R48, RZ, P0 ;  /* 0x000000ff30077207 */ /* 0x000fc60000000000 */
[----:B------:R-:W-:Y:S02]  /*1e40*/  FMUL R2, R53, R2 ;  /* 0x0000000235027220 */ /* 0x000fe40000400000 */
[----:B------:R-:W-:Y:S01]  /*1e50*/  FFMA R57, R36, R57, R7 ;  /* 0x0000003924397223 */ /* 0x000fe20000000007 */
[----:B------:R-:W-:Y:S02]  /*1e60*/  SEL R56, R56, RZ, P0 ;  /* 0x000000ff38387207 */ /* 0x000fe40000000000 */
[----:B------:R-:W-:Y:S02]  /*1e70*/  SEL R6, R38, RZ, P0 ;  /* 0x000000ff26067207 */ /* 0x000fe40000000000 */
[----:B------:R-:W-:Y:S01]  /*1e80*/  SEL R49, R49, RZ, P0 ;  /* 0x000000ff31317207 */ /* 0x000fe20000000000 */
[----:B------:R-:W-:Y:S01]  /*1e90*/  FFMA R5, R5, R2, R56 ;  /* 0x0000000205057223 */ /* 0x000fe20000000038 */
[----:B------:R-:W-:Y:S01]  /*1ea0*/  FSETP.GEU.AND P2, PT, R57, RZ, PT ;  /* 0x000000ff3900720b */ /* 0x000fe20003f4e000 */
[----:B------:R-:W-:Y:S01]  /*1eb0*/  FMUL R0, R45, R0 ;  /* 0x000000002d007220 */ /* 0x000fe20000400000 */
[----:B------:R-:W-:Y:S01]  /*1ec0*/  SEL R8, R39, RZ, P0 ;  /* 0x000000ff27087207 */ /* 0x000fe20000000000 */
[----:B------:R-:W-:Y:S01]  /*1ed0*/  FFMA R6, R6, R3, R49 ;  /* 0x0000000306067223 */ /* 0x000fe20000000031 */
[----:B------:R-:W-:Y:S01]  /*1ee0*/  SEL R57, R57, RZ, P2 ;  /* 0x000000ff39397207 */ /* 0x000fe20001000000 */
[----:B------:R-:W0:Y:S01]  /*1ef0*/  LDC.64 R2, c[0x0][0x260] ;  /* 0x00009800ff027b82 */ /* 0x000e220000000a00 */
[----:B------:R-:W-:-:S02]  /*1f00*/  SEL R51, R51, RZ, P0 ;  /* 0x000000ff33337207 */ /* 0x000fc40000000000 */
[----:B------:R-:W-:-:S03]  /*1f10*/  FSETP.GEU.AND P2, PT, R5, RZ, PT ;  /* 0x000000ff0500720b */ /* 0x000fc60003f4e000 */
[----:B------:R-:W-:Y:S01]  /*1f20*/  FFMA R0, R8, R0, R51 ;  /* 0x0000000008007223 */ /* 0x000fe20000000033 */
[----:B------:R-:W-:Y:S02]  /*1f30*/  SEL R5, R5, RZ, P2 ;  /* 0x000000ff05057207 */ /* 0x000fe40001000000 */
[----:B------:R-:W-:-:S04]  /*1f40*/  FSETP.GEU.AND P2, PT, R6, RZ, PT ;  /* 0x000000ff0600720b */ /* 0x000fc80003f4e000 */
[----:B------:R-:W-:Y:S02]  /*1f50*/  SEL R6, R6, RZ, P2 ;  /* 0x000000ff06067207 */ /* 0x000fe40001000000 */
[----:B------:R-:W-:-:S04]  /*1f60*/  FSETP.GEU.AND P2, PT, R0, RZ, PT ;  /* 0x000000ff0000720b */ /* 0x000fc80003f4e000 */
[----:B------:R-:W-:Y:S02]  /*1f70*/  SEL R0, R0, RZ, P2 ;  /* 0x000000ff00007207 */ /* 0x000fe40001000000 */
[----:B------:R-:W-:Y:S02]  /*1f80*/  SEL R7, R19, RZ, !P1 ;  /* 0x000000ff13077207 */ /* 0x000fe40004800000 */
[----:B------:R-:W-:Y:S02]  /*1f90*/  SEL R8, R13, RZ, !P5 ;  /* 0x000000ff0d087207 */ /* 0x000fe40006800000 */
[----:B------:R-:W-:Y:S02]  /*1fa0*/  SEL R11, R12, RZ, !P5 ;  /* 0x000000ff0c0b7207 */ /* 0x000fe40006800000 */
[----:B------:R-:W-:Y:S02]  /*1fb0*/  SEL R13, R14, RZ, !P5 ;  /* 0x000000ff0e0d7207 */ /* 0x000fe40006800000 */
[----:B------:R-:W-:-:S02]  /*1fc0*/  SEL R10, R15, RZ, !P5 ;  /* 0x000000ff0f0a7207 */ /* 0x000fc40006800000 */
[----:B------:R-:W-:Y:S02]  /*1fd0*/  SEL R15, R28, RZ, !P3 ;  /* 0x000000ff1c0f7207 */ /* 0x000fe40005800000 */
[----:B------:R-:W-:Y:S02]  /*1fe0*/  SEL R12, R29, RZ, !P3 ;  /* 0x000000ff1d0c7207 */ /* 0x000fe40005800000 */
[----:B------:R-:W-:Y:S02]  /*1ff0*/  SEL R19, R30, RZ, !P3 ;  /* 0x000000ff1e137207 */ /* 0x000fe40005800000 */
[----:B------:R-:W-:Y:S02]  /*2000*/  SEL R14, R31, RZ, !P3 ;  /* 0x000000ff1f0e7207 */ /* 0x000fe40005800000 */
[----:B------:R-:W-:Y:S02]  /*2010*/  SEL R32, R32, RZ, !P4 ;  /* 0x000000ff20207207 */ /* 0x000fe40006000000 */
[----:B------:R-:W-:-:S02]  /*2020*/  SEL R33, R33, RZ, !P4 ;  /* 0x000000ff21217207 */ /* 0x000fc40006000000 */
[----:B------:R-:W-:Y:S02]  /*2030*/  SEL R34, R34, RZ, !P4 ;  /* 0x000000ff22227207 */ /* 0x000fe40006000000 */
[----:B------:R-:W-:Y:S02]  /*2040*/  SEL R35, R35, RZ, !P4 ;  /* 0x000000ff23237207 */ /* 0x000fe40006000000 */
[----:B------:R-:W-:Y:S02]  /*2050*/  @P4 SEL R32, R57, RZ, P0 ;  /* 0x000000ff39204207 */ /* 0x000fe40000000000 */
[----:B------:R-:W-:Y:S02]  /*2060*/  @P4 SEL R33, R5, RZ, P0 ;  /* 0x000000ff05214207 */ /* 0x000fe40000000000 */
[----:B------:R-:W-:Y:S02]  /*2070*/  @P4 SEL R34, R6, RZ, P0 ;  /* 0x000000ff06224207 */ /* 0x000fe40000000000 */
[----:B------:R-:W-:-:S02]  /*2080*/  @P4 SEL R35, R0, RZ, P0 ;  /* 0x000000ff00234207 */ /* 0x000fc40000000000 */
[----:B------:R-:W-:Y:S02]  /*2090*/  SEL R20, R20, RZ, !P6 ;  /* 0x000000ff14147207 */ /* 0x000fe40007000000 */
[----:B------:R-:W-:Y:S02]  /*20a0*/  SEL R21, R21, RZ, !P6 ;  /* 0x000000ff15157207 */ /* 0x000fe40007000000 */
[----:B------:R-:W-:Y:S02]  /*20b0*/  SEL R22, R22, RZ, !P6 ;  /* 0x000000ff16167207 */ /* 0x000fe40007000000 */
[----:B------:R-:W-:Y:S02]  /*20c0*/  SEL R23, R23, RZ, !P6 ;  /* 0x000000ff17177207 */ /* 0x000fe40007000000 */
[----:B------:R-:W-:Y:S02]  /*20d0*/  SEL R16, R16, RZ, !P1 ;  /* 0x000000ff10107207 */ /* 0x000fe40004800000 */
[----:B------:R-:W-:-:S02]  /*20e0*/  SEL R17, R17, RZ, !P1 ;  /* 0x000000ff11117207 */ /* 0x000fc40004800000 */
[----:B------:R-:W-:Y:S02]  /*20f0*/  SEL R18, R18, RZ, !P1 ;  /* 0x000000ff12127207 */ /* 0x000fe40004800000 */
[----:B------:R-:W-:Y:S02]  /*2100*/  @P6 SEL R20, R15, R32, !P3 ;  /* 0x000000200f146207 */ /* 0x000fe40005800000 */
[----:B------:R-:W-:Y:S02]  /*2110*/  @P6 SEL R21, R12, R33, !P3 ;  /* 0x000000210c156207 */ /* 0x000fe40005800000 */
[----:B------:R-:W-:Y:S02]  /*2120*/  @P6 SEL R22, R19, R34, !P3 ;  /* 0x0000002213166207 */ /* 0x000fe40005800000 */
[----:B------:R-:W-:Y:S01]  /*2130*/  @P6 SEL R23, R14, R35, !P3 ;  /* 0x000000230e176207 */ /* 0x000fe20005800000 */
[----:B0-----:R-:W-:Y:S01]  /*2140*/  IMAD.WIDE R2, R4, 0x4, R2 ;  /* 0x0000000404027825 */ /* 0x001fe200078e0202 */
[----:B------:R-:W-:-:S02]  /*2150*/  SEL R4, R16, R9, !P1 ;  /* 0x0000000910047207 */ /* 0x000fc40004800000 */
[----:B------:R-:W-:Y:S02]  /*2160*/  SEL R5, R17, R42, !P1 ;  /* 0x0000002a11057207 */ /* 0x000fe40004800000 */
[----:B------:R-:W-:Y:S02]  /*2170*/  SEL R6, R18, R43, !P1 ;  /* 0x0000002b12067207 */ /* 0x000fe40004800000 */
[----:B------:R-:W-:Y:S02]  /*2180*/  SEL R7, R7, R44, !P1 ;  /* 0x0000002c07077207 */ /* 0x000fe40004800000 */
[----:B------:R-:W-:Y:S02]  /*2190*/  SEL R20, R11, R20, !P5 ;  /* 0x000000140b147207 */ /* 0x000fe40006800000 */
[----:B------:R-:W-:Y:S02]  /*21a0*/  SEL R21, R8, R21, !P5 ;  /* 0x0000001508157207 */ /* 0x000fe40006800000 */
[----:B------:R-:W-:-:S02]  /*21b0*/  SEL R22, R13, R22, !P5 ;  /* 0x000000160d167207 */ /* 0x000fc40006800000 */
[----:B------:R-:W-:Y:S01]  /*21c0*/  SEL R23, R10, R23, !P5 ;  /* 0x000000170a177207 */ /* 0x000fe20006800000 */
[----:B------:R-:W-:Y:S04]  /*21d0*/  STG.E.128 desc[UR4][R2.64], R4 ;  /* 0x0000000402007986 */ /* 0x000fe8000c101d04 */
[----:B------:R-:W-:Y:S01]  /*21e0*/  STG.E.128 desc[UR4][R2.64+0x800], R20 ;  /* 0x0008001402007986 */ /* 0x000fe2000c101d04 */
[----:B------:R-:W-:Y:S05]  /*21f0*/  EXIT ;  /* 0x000000000000794d */ /* 0x000fea0003800000 */
.L_x_0:
[----:B------:R-:W-:-:S00]  /*2200*/  BRA `(.L_x_0) ;  /* 0xfffffffc00fc7947 */ /* 0x000fc0000383ffff */
[----:B------:R-:W-:-:S00]  /*2210*/  NOP ;  /* 0x0000000000007918 */ /* 0x000fc00000000000 */
        /* <DEDUP_REMOVED lines=14> */
.L_x_1:


//--------------------- .nv.global.init           --------------------------
	.section	.nv.global.init,"aw",@progbits
.nv.global.init:
	.type		_$_str,@object
	.size		_$_str,(_$_str_$_2 - _$_str)
_$_str:
        /*0000*/ 	.byte	0x5f, 0x5f, 0x43, 0x55, 0x44, 0x41, 0x5f, 0x46, 0x54, 0x5a, 0x00
	.type		_$_str_$_2,@object
	.size		_$_str_$_2,(.L_1 - _$_str_$_2)
_$_str_$_2:
        /*000b*/ 	.byte	0x5f, 0x5f, 0x43, 0x55, 0x44, 0x41, 0x5f, 0x50, 0x52, 0x45, 0x43, 0x5f, 0x53, 0x51, 0x52, 0x54
        /*001b*/ 	.byte	0x00
.L_1:


//--------------------- .nv.constant0.triton_poi_fused_cat_38 --------------------------
	.section	.nv.constant0.triton_poi_fused_cat_38,"a",@progbits
	.sectionflags	@""
	.align	4
.nv.constant0.triton_poi_fused_cat_38:
	.zero		620
